//
// Generated by NVIDIA NVVM Compiler
//
// Compiler Build ID: CL-36424714
// Cuda compilation tools, release 13.0, V13.0.88
// Based on NVVM 20.0.0
//

.version 9.0
.target sm_100
.address_size 64

	// .globl	_Z16separateChannelsP6uchar4PiS1_PhS2_S2_

.visible .entry _Z16separateChannelsP6uchar4PiS1_PhS2_S2_(
	.param .u64 .ptr .align 1 _Z16separateChannelsP6uchar4PiS1_PhS2_S2__param_0,
	.param .u64 .ptr .align 1 _Z16separateChannelsP6uchar4PiS1_PhS2_S2__param_1,
	.param .u64 .ptr .align 1 _Z16separateChannelsP6uchar4PiS1_PhS2_S2__param_2,
	.param .u64 .ptr .align 1 _Z16separateChannelsP6uchar4PiS1_PhS2_S2__param_3,
	.param .u64 .ptr .align 1 _Z16separateChannelsP6uchar4PiS1_PhS2_S2__param_4,
	.param .u64 .ptr .align 1 _Z16separateChannelsP6uchar4PiS1_PhS2_S2__param_5
)
{
	.reg .pred 	%p<2>;
	.reg .b32 	%r<12>;
	.reg .b64 	%rd<19>;

	ld.param.u64 	%rd1, [_Z16separateChannelsP6uchar4PiS1_PhS2_S2__param_0];
	ld.param.u64 	%rd5, [_Z16separateChannelsP6uchar4PiS1_PhS2_S2__param_1];
	ld.param.u64 	%rd6, [_Z16separateChannelsP6uchar4PiS1_PhS2_S2__param_2];
	ld.param.u64 	%rd2, [_Z16separateChannelsP6uchar4PiS1_PhS2_S2__param_3];
	ld.param.u64 	%rd3, [_Z16separateChannelsP6uchar4PiS1_PhS2_S2__param_4];
	ld.param.u64 	%rd4, [_Z16separateChannelsP6uchar4PiS1_PhS2_S2__param_5];
	cvta.to.global.u64 	%rd7, %rd6;
	cvta.to.global.u64 	%rd8, %rd5;
	ld.global.u32 	%r2, [%rd8];
	ld.global.u32 	%r3, [%rd7];
	mov.u32 	%r4, %tid.x;
	mov.u32 	%r5, %ntid.x;
	mov.u32 	%r6, %ctaid.x;
	mad.lo.s32 	%r1, %r5, %r6, %r4;
	mul.lo.s32 	%r7, %r3, %r2;
	setp.ge.s32 	%p1, %r1, %r7;
	@%p1 bra 	$L__BB0_2;
	cvta.to.global.u64 	%rd9, %rd1;
	cvta.to.global.u64 	%rd10, %rd2;
	cvta.to.global.u64 	%rd11, %rd3;
	cvta.to.global.u64 	%rd12, %rd4;
	cvt.s64.s32 	%rd13, %r1;
	mul.wide.s32 	%rd14, %r1, 4;
	add.s64 	%rd15, %rd9, %rd14;
	.pragma "used_bytes_mask 7";
	ld.global.u32 	%r8, [%rd15];
	bfe.u32 	%r9, %r8, 0, 8;
	bfe.u32 	%r10, %r8, 8, 8;
	bfe.u32 	%r11, %r8, 16, 8;
	add.s64 	%rd16, %rd10, %rd13;
	st.global.u8 	[%rd16], %r9;
	add.s64 	%rd17, %rd11, %rd13;
	st.global.u8 	[%rd17], %r10;
	add.s64 	%rd18, %rd12, %rd13;
	st.global.u8 	[%rd18], %r11;
$L__BB0_2:
	ret;

}
	// .globl	_Z17recombineChannelsPhS_S_PiS0_P6uchar4
.visible .entry _Z17recombineChannelsPhS_S_PiS0_P6uchar4(
	.param .u64 .ptr .align 1 _Z17recombineChannelsPhS_S_PiS0_P6uchar4_param_0,
	.param .u64 .ptr .align 1 _Z17recombineChannelsPhS_S_PiS0_P6uchar4_param_1,
	.param .u64 .ptr .align 1 _Z17recombineChannelsPhS_S_PiS0_P6uchar4_param_2,
	.param .u64 .ptr .align 1 _Z17recombineChannelsPhS_S_PiS0_P6uchar4_param_3,
	.param .u64 .ptr .align 1 _Z17recombineChannelsPhS_S_PiS0_P6uchar4_param_4,
	.param .u64 .ptr .align 1 _Z17recombineChannelsPhS_S_PiS0_P6uchar4_param_5
)
{
	.reg .pred 	%p<2>;
	.reg .b32 	%r<14>;
	.reg .b64 	%rd<19>;

	ld.param.u64 	%rd1, [_Z17recombineChannelsPhS_S_PiS0_P6uchar4_param_0];
	ld.param.u64 	%rd2, [_Z17recombineChannelsPhS_S_PiS0_P6uchar4_param_1];
	ld.param.u64 	%rd3, [_Z17recombineChannelsPhS_S_PiS0_P6uchar4_param_2];
	ld.param.u64 	%rd5, [_Z17recombineChannelsPhS_S_PiS0_P6uchar4_param_3];
	ld.param.u64 	%rd6, [_Z17recombineChannelsPhS_S_PiS0_P6uchar4_param_4];
	ld.param.u64 	%rd4, [_Z17recombineChannelsPhS_S_PiS0_P6uchar4_param_5];
	cvta.to.global.u64 	%rd7, %rd6;
	cvta.to.global.u64 	%rd8, %rd5;
	ld.global.u32 	%r2, [%rd8];
	ld.global.u32 	%r3, [%rd7];
	mov.u32 	%r4, %tid.x;
	mov.u32 	%r5, %ntid.x;
	mov.u32 	%r6, %ctaid.x;
	mad.lo.s32 	%r1, %r5, %r6, %r4;
	mul.lo.s32 	%r7, %r3, %r2;
	setp.ge.s32 	%p1, %r1, %r7;
	@%p1 bra 	$L__BB1_2;
	cvta.to.global.u64 	%rd9, %rd1;
	cvta.to.global.u64 	%rd10, %rd2;
	cvta.to.global.u64 	%rd11, %rd3;
	cvta.to.global.u64 	%rd12, %rd4;
	cvt.s64.s32 	%rd13, %r1;
	add.s64 	%rd14, %rd9, %rd13;
	add.s64 	%rd15, %rd10, %rd13;
	add.s64 	%rd16, %rd11, %rd13;
	mul.wide.s32 	%rd17, %r1, 4;
	add.s64 	%rd18, %rd12, %rd17;
	ld.global.u8 	%r8, [%rd15];
	ld.global.u8 	%r9, [%rd14];
	prmt.b32 	%r10, %r9, %r8, 0x3340U;
	ld.global.u8 	%r11, [%rd16];
	prmt.b32 	%r12, %r11, 65535, 0x3340U;
	prmt.b32 	%r13, %r10, %r12, 0x5410U;
	st.global.u32 	[%rd18], %r13;
$L__BB1_2:
	ret;

}
	// .globl	_Z12gaussianBlurPhPfPiS1_S1_S_
.visible .entry _Z12gaussianBlurPhPfPiS1_S1_S_(
	.param .u64 .ptr .align 1 _Z12gaussianBlurPhPfPiS1_S1_S__param_0,
	.param .u64 .ptr .align 1 _Z12gaussianBlurPhPfPiS1_S1_S__param_1,
	.param .u64 .ptr .align 1 _Z12gaussianBlurPhPfPiS1_S1_S__param_2,
	.param .u64 .ptr .align 1 _Z12gaussianBlurPhPfPiS1_S1_S__param_3,
	.param .u64 .ptr .align 1 _Z12gaussianBlurPhPfPiS1_S1_S__param_4,
	.param .u64 .ptr .align 1 _Z12gaussianBlurPhPfPiS1_S1_S__param_5
)
{
	.reg .pred 	%p<46>;
	.reg .b16 	%rs<16>;
	.reg .b32 	%r<152>;
	.reg .b32 	%f<71>;
	.reg .b64 	%rd<75>;

	ld.param.u64 	%rd4, [_Z12gaussianBlurPhPfPiS1_S1_S__param_0];
	ld.param.u64 	%rd5, [_Z12gaussianBlurPhPfPiS1_S1_S__param_1];
	ld.param.u64 	%rd6, [_Z12gaussianBlurPhPfPiS1_S1_S__param_2];
	ld.param.u64 	%rd7, [_Z12gaussianBlurPhPfPiS1_S1_S__param_3];
	ld.param.u64 	%rd8, [_Z12gaussianBlurPhPfPiS1_S1_S__param_4];
	ld.param.u64 	%rd3, [_Z12gaussianBlurPhPfPiS1_S1_S__param_5];
	cvta.to.global.u64 	%rd1, %rd5;
	cvta.to.global.u64 	%rd2, %rd4;
	cvta.to.global.u64 	%rd9, %rd8;
	cvta.to.global.u64 	%rd10, %rd7;
	cvta.to.global.u64 	%rd11, %rd6;
	ld.global.u32 	%r1, [%rd11];
	ld.global.u32 	%r2, [%rd10];
	ld.global.u32 	%r51, [%rd9];
	mov.u32 	%r52, %ctaid.x;
	mov.u32 	%r53, %ntid.x;
	mov.u32 	%r54, %tid.x;
	mad.lo.s32 	%r4, %r52, %r53, %r54;
	mov.u32 	%r55, %ctaid.y;
	mov.u32 	%r56, %ntid.y;
	mov.u32 	%r57, %tid.y;
	mad.lo.s32 	%r58, %r55, %r56, %r57;
	setp.ge.s32 	%p1, %r4, %r2;
	setp.ge.s32 	%p2, %r58, %r51;
	or.pred  	%p3, %p1, %p2;
	@%p3 bra 	$L__BB2_16;
	setp.lt.s32 	%p4, %r1, 1;
	mov.f32 	%f69, 0f00000000;
	@%p4 bra 	$L__BB2_15;
	shr.u32 	%r60, %r1, 1;
	sub.s32 	%r6, %r4, %r60;
	sub.s32 	%r7, %r58, %r60;
	add.s32 	%r8, %r51, -1;
	and.b32  	%r9, %r1, 7;
	and.b32  	%r10, %r1, 2147483640;
	neg.s32 	%r11, %r10;
	shl.b32 	%r12, %r1, 3;
	shl.b32 	%r13, %r1, 2;
	mul.lo.s32 	%r14, %r1, 6;
	add.s32 	%r15, %r7, 3;
	mov.f32 	%f69, 0f00000000;
	mov.b32 	%r138, 0;
$L__BB2_3:
	add.s32 	%r62, %r1, -1;
	setp.lt.u32 	%p5, %r62, 7;
	add.s32 	%r63, %r6, %r138;
	setp.lt.s32 	%p6, %r63, 0;
	setp.lt.s32 	%p7, %r63, %r2;
	add.s32 	%r64, %r2, -1;
	selp.b32 	%r65, %r63, %r64, %p7;
	selp.b32 	%r17, 0, %r65, %p6;
	mov.b32 	%r150, 0;
	@%p5 bra 	$L__BB2_6;
	add.s32 	%r147, %r1, %r138;
	shl.b32 	%r66, %r1, 1;
	add.s32 	%r146, %r66, %r138;
	mad.lo.s32 	%r145, %r1, 3, %r138;
	add.s32 	%r144, %r13, %r138;
	mad.lo.s32 	%r143, %r1, 5, %r138;
	add.s32 	%r142, %r14, %r138;
	mad.lo.s32 	%r141, %r1, 7, %r138;
	mov.u32 	%r139, %r15;
	mov.u32 	%r140, %r138;
	mov.u32 	%r148, %r11;
$L__BB2_5:
	.pragma "nounroll";
	add.s32 	%r67, %r139, -3;
	setp.lt.s32 	%p8, %r67, 0;
	setp.lt.s32 	%p9, %r67, %r51;
	selp.b32 	%r68, %r67, %r8, %p9;
	selp.b32 	%r69, 0, %r68, %p8;
	mad.lo.s32 	%r70, %r69, %r2, %r17;
	cvt.s64.s32 	%rd12, %r70;
	add.s64 	%rd13, %rd2, %rd12;
	ld.global.u8 	%rs1, [%rd13];
	cvt.rn.f32.u16 	%f18, %rs1;
	mul.wide.u32 	%rd14, %r140, 4;
	add.s64 	%rd15, %rd1, %rd14;
	ld.global.f32 	%f19, [%rd15];
	fma.rn.f32 	%f20, %f19, %f18, %f69;
	add.s32 	%r71, %r139, -2;
	setp.lt.s32 	%p10, %r71, 0;
	setp.lt.s32 	%p11, %r71, %r51;
	selp.b32 	%r72, %r71, %r8, %p11;
	selp.b32 	%r73, 0, %r72, %p10;
	mad.lo.s32 	%r74, %r73, %r2, %r17;
	cvt.s64.s32 	%rd16, %r74;
	add.s64 	%rd17, %rd2, %rd16;
	ld.global.u8 	%rs2, [%rd17];
	cvt.rn.f32.u16 	%f21, %rs2;
	mul.wide.u32 	%rd18, %r147, 4;
	add.s64 	%rd19, %rd1, %rd18;
	ld.global.f32 	%f22, [%rd19];
	fma.rn.f32 	%f23, %f22, %f21, %f20;
	add.s32 	%r75, %r139, -1;
	setp.lt.s32 	%p12, %r75, 0;
	setp.lt.s32 	%p13, %r75, %r51;
	selp.b32 	%r76, %r75, %r8, %p13;
	selp.b32 	%r77, 0, %r76, %p12;
	mad.lo.s32 	%r78, %r77, %r2, %r17;
	cvt.s64.s32 	%rd20, %r78;
	add.s64 	%rd21, %rd2, %rd20;
	ld.global.u8 	%rs3, [%rd21];
	cvt.rn.f32.u16 	%f24, %rs3;
	mul.wide.u32 	%rd22, %r146, 4;
	add.s64 	%rd23, %rd1, %rd22;
	ld.global.f32 	%f25, [%rd23];
	fma.rn.f32 	%f26, %f25, %f24, %f23;
	add.s32 	%r79, %r139, 4;
	setp.lt.s32 	%p14, %r139, 0;
	setp.lt.s32 	%p15, %r139, %r51;
	selp.b32 	%r80, %r139, %r8, %p15;
	selp.b32 	%r81, 0, %r80, %p14;
	mad.lo.s32 	%r82, %r81, %r2, %r17;
	cvt.s64.s32 	%rd24, %r82;
	add.s64 	%rd25, %rd2, %rd24;
	ld.global.u8 	%rs4, [%rd25];
	cvt.rn.f32.u16 	%f27, %rs4;
	mul.wide.u32 	%rd26, %r145, 4;
	add.s64 	%rd27, %rd1, %rd26;
	ld.global.f32 	%f28, [%rd27];
	fma.rn.f32 	%f29, %f28, %f27, %f26;
	add.s32 	%r83, %r139, 1;
	setp.lt.s32 	%p16, %r83, 0;
	setp.lt.s32 	%p17, %r83, %r51;
	selp.b32 	%r84, %r83, %r8, %p17;
	selp.b32 	%r85, 0, %r84, %p16;
	mad.lo.s32 	%r86, %r85, %r2, %r17;
	cvt.s64.s32 	%rd28, %r86;
	add.s64 	%rd29, %rd2, %rd28;
	ld.global.u8 	%rs5, [%rd29];
	cvt.rn.f32.u16 	%f30, %rs5;
	mul.wide.u32 	%rd30, %r144, 4;
	add.s64 	%rd31, %rd1, %rd30;
	ld.global.f32 	%f31, [%rd31];
	fma.rn.f32 	%f32, %f31, %f30, %f29;
	add.s32 	%r87, %r139, 2;
	setp.lt.s32 	%p18, %r87, 0;
	setp.lt.s32 	%p19, %r87, %r51;
	selp.b32 	%r88, %r87, %r8, %p19;
	selp.b32 	%r89, 0, %r88, %p18;
	mad.lo.s32 	%r90, %r89, %r2, %r17;
	cvt.s64.s32 	%rd32, %r90;
	add.s64 	%rd33, %rd2, %rd32;
	ld.global.u8 	%rs6, [%rd33];
	cvt.rn.f32.u16 	%f33, %rs6;
	mul.wide.u32 	%rd34, %r143, 4;
	add.s64 	%rd35, %rd1, %rd34;
	ld.global.f32 	%f34, [%rd35];
	fma.rn.f32 	%f35, %f34, %f33, %f32;
	add.s32 	%r91, %r139, 3;
	setp.lt.s32 	%p20, %r91, 0;
	setp.lt.s32 	%p21, %r91, %r51;
	selp.b32 	%r92, %r91, %r8, %p21;
	selp.b32 	%r93, 0, %r92, %p20;
	mad.lo.s32 	%r94, %r93, %r2, %r17;
	cvt.s64.s32 	%rd36, %r94;
	add.s64 	%rd37, %rd2, %rd36;
	ld.global.u8 	%rs7, [%rd37];
	cvt.rn.f32.u16 	%f36, %rs7;
	mul.wide.u32 	%rd38, %r142, 4;
	add.s64 	%rd39, %rd1, %rd38;
	ld.global.f32 	%f37, [%rd39];
	fma.rn.f32 	%f38, %f37, %f36, %f35;
	setp.lt.s32 	%p22, %r79, 0;
	setp.lt.s32 	%p23, %r79, %r51;
	selp.b32 	%r95, %r79, %r8, %p23;
	selp.b32 	%r96, 0, %r95, %p22;
	mad.lo.s32 	%r97, %r96, %r2, %r17;
	cvt.s64.s32 	%rd40, %r97;
	add.s64 	%rd41, %rd2, %rd40;
	ld.global.u8 	%rs8, [%rd41];
	cvt.rn.f32.u16 	%f39, %rs8;
	mul.wide.u32 	%rd42, %r141, 4;
	add.s64 	%rd43, %rd1, %rd42;
	ld.global.f32 	%f40, [%rd43];
	fma.rn.f32 	%f69, %f40, %f39, %f38;
	add.s32 	%r148, %r148, 8;
	add.s32 	%r147, %r147, %r12;
	add.s32 	%r146, %r146, %r12;
	add.s32 	%r145, %r145, %r12;
	add.s32 	%r144, %r144, %r12;
	add.s32 	%r143, %r143, %r12;
	add.s32 	%r142, %r142, %r12;
	add.s32 	%r141, %r141, %r12;
	add.s32 	%r140, %r140, %r12;
	add.s32 	%r139, %r139, 8;
	setp.ne.s32 	%p24, %r148, 0;
	mov.u32 	%r150, %r10;
	@%p24 bra 	$L__BB2_5;
$L__BB2_6:
	setp.eq.s32 	%p25, %r9, 0;
	@%p25 bra 	$L__BB2_14;
	add.s32 	%r98, %r9, -1;
	setp.lt.u32 	%p26, %r98, 3;
	@%p26 bra 	$L__BB2_9;
	add.s32 	%r99, %r7, %r150;
	setp.lt.s32 	%p27, %r99, 0;
	setp.lt.s32 	%p28, %r99, %r51;
	selp.b32 	%r100, %r99, %r8, %p28;
	selp.b32 	%r101, 0, %r100, %p27;
	mad.lo.s32 	%r102, %r101, %r2, %r17;
	cvt.s64.s32 	%rd44, %r102;
	add.s64 	%rd45, %rd2, %rd44;
	ld.global.u8 	%rs9, [%rd45];
	cvt.rn.f32.u16 	%f42, %rs9;
	mad.lo.s32 	%r103, %r150, %r1, %r138;
	mul.wide.u32 	%rd46, %r103, 4;
	add.s64 	%rd47, %rd1, %rd46;
	ld.global.f32 	%f43, [%rd47];
	fma.rn.f32 	%f44, %f43, %f42, %f69;
	add.s32 	%r104, %r99, 1;
	setp.lt.s32 	%p29, %r104, 0;
	setp.lt.s32 	%p30, %r104, %r51;
	selp.b32 	%r105, %r104, %r8, %p30;
	selp.b32 	%r106, 0, %r105, %p29;
	mad.lo.s32 	%r107, %r106, %r2, %r17;
	cvt.s64.s32 	%rd48, %r107;
	add.s64 	%rd49, %rd2, %rd48;
	ld.global.u8 	%rs10, [%rd49];
	cvt.rn.f32.u16 	%f45, %rs10;
	add.s32 	%r108, %r103, %r1;
	mul.wide.u32 	%rd50, %r108, 4;
	add.s64 	%rd51, %rd1, %rd50;
	ld.global.f32 	%f46, [%rd51];
	fma.rn.f32 	%f47, %f46, %f45, %f44;
	add.s32 	%r109, %r99, 2;
	setp.lt.s32 	%p31, %r109, 0;
	setp.lt.s32 	%p32, %r109, %r51;
	selp.b32 	%r110, %r109, %r8, %p32;
	selp.b32 	%r111, 0, %r110, %p31;
	mad.lo.s32 	%r112, %r111, %r2, %r17;
	cvt.s64.s32 	%rd52, %r112;
	add.s64 	%rd53, %rd2, %rd52;
	ld.global.u8 	%rs11, [%rd53];
	cvt.rn.f32.u16 	%f48, %rs11;
	add.s32 	%r113, %r108, %r1;
	mul.wide.u32 	%rd54, %r113, 4;
	add.s64 	%rd55, %rd1, %rd54;
	ld.global.f32 	%f49, [%rd55];
	fma.rn.f32 	%f50, %f49, %f48, %f47;
	add.s32 	%r114, %r99, 3;
	setp.lt.s32 	%p33, %r114, 0;
	setp.lt.s32 	%p34, %r114, %r51;
	selp.b32 	%r115, %r114, %r8, %p34;
	selp.b32 	%r116, 0, %r115, %p33;
	mad.lo.s32 	%r117, %r116, %r2, %r17;
	cvt.s64.s32 	%rd56, %r117;
	add.s64 	%rd57, %rd2, %rd56;
	ld.global.u8 	%rs12, [%rd57];
	cvt.rn.f32.u16 	%f51, %rs12;
	add.s32 	%r118, %r113, %r1;
	mul.wide.u32 	%rd58, %r118, 4;
	add.s64 	%rd59, %rd1, %rd58;
	ld.global.f32 	%f52, [%rd59];
	fma.rn.f32 	%f69, %f52, %f51, %f50;
	add.s32 	%r150, %r150, 4;
$L__BB2_9:
	and.b32  	%r119, %r1, 3;
	setp.eq.s32 	%p35, %r119, 0;
	@%p35 bra 	$L__BB2_14;
	setp.eq.s32 	%p36, %r119, 1;
	@%p36 bra 	$L__BB2_12;
	add.s32 	%r120, %r7, %r150;
	setp.lt.s32 	%p37, %r120, 0;
	setp.lt.s32 	%p38, %r120, %r51;
	selp.b32 	%r121, %r120, %r8, %p38;
	selp.b32 	%r122, 0, %r121, %p37;
	mad.lo.s32 	%r123, %r122, %r2, %r17;
	cvt.s64.s32 	%rd60, %r123;
	add.s64 	%rd61, %rd2, %rd60;
	ld.global.u8 	%rs13, [%rd61];
	cvt.rn.f32.u16 	%f54, %rs13;
	mad.lo.s32 	%r124, %r150, %r1, %r138;
	mul.wide.u32 	%rd62, %r124, 4;
	add.s64 	%rd63, %rd1, %rd62;
	ld.global.f32 	%f55, [%rd63];
	fma.rn.f32 	%f56, %f55, %f54, %f69;
	add.s32 	%r125, %r120, 1;
	setp.lt.s32 	%p39, %r125, 0;
	setp.lt.s32 	%p40, %r125, %r51;
	selp.b32 	%r126, %r125, %r8, %p40;
	selp.b32 	%r127, 0, %r126, %p39;
	mad.lo.s32 	%r128, %r127, %r2, %r17;
	cvt.s64.s32 	%rd64, %r128;
	add.s64 	%rd65, %rd2, %rd64;
	ld.global.u8 	%rs14, [%rd65];
	cvt.rn.f32.u16 	%f57, %rs14;
	add.s32 	%r129, %r124, %r1;
	mul.wide.u32 	%rd66, %r129, 4;
	add.s64 	%rd67, %rd1, %rd66;
	ld.global.f32 	%f58, [%rd67];
	fma.rn.f32 	%f69, %f58, %f57, %f56;
	add.s32 	%r150, %r150, 2;
$L__BB2_12:
	and.b32  	%r130, %r1, 1;
	setp.eq.b32 	%p41, %r130, 1;
	not.pred 	%p42, %p41;
	@%p42 bra 	$L__BB2_14;
	add.s32 	%r131, %r7, %r150;
	setp.lt.s32 	%p43, %r131, 0;
	setp.lt.s32 	%p44, %r131, %r51;
	selp.b32 	%r132, %r131, %r8, %p44;
	selp.b32 	%r133, 0, %r132, %p43;
	mad.lo.s32 	%r134, %r133, %r2, %r17;
	cvt.s64.s32 	%rd68, %r134;
	add.s64 	%rd69, %rd2, %rd68;
	ld.global.u8 	%rs15, [%rd69];
	cvt.rn.f32.u16 	%f59, %rs15;
	mad.lo.s32 	%r135, %r150, %r1, %r138;
	mul.wide.u32 	%rd70, %r135, 4;
	add.s64 	%rd71, %rd1, %rd70;
	ld.global.f32 	%f60, [%rd71];
	fma.rn.f32 	%f69, %f60, %f59, %f69;
$L__BB2_14:
	add.s32 	%r138, %r138, 1;
	setp.ne.s32 	%p45, %r138, %r1;
	@%p45 bra 	$L__BB2_3;
$L__BB2_15:
	cvt.rzi.u32.f32 	%r136, %f69;
	mad.lo.s32 	%r137, %r2, %r58, %r4;
	cvt.s64.s32 	%rd72, %r137;
	cvta.to.global.u64 	%rd73, %rd3;
	add.s64 	%rd74, %rd73, %rd72;
	st.global.u8 	[%rd74], %r136;
$L__BB2_16:
	ret;

}


// ===== COMPILED SASS (sm_100) =====

	.target	sm_100

	.elftype	@"ET_EXEC"


//--------------------- .note.nv.tkinfo           --------------------------
	.section	.note.nv.tkinfo,"",@"SHT_NOTE"
	.sectionflags	@"SHF_NOTE_NV_TKINFO"
	.tkinfo
        /*0018*/ 	.word	0x00000002
        /*0030*/ 	.string	""
        /*0030*/ 	.string	"ptxas"
        /*0030*/ 	.string	"Cuda compilation tools, release 13.0, V13.0.88"
        /*0030*/ 	.string	"Build cuda_13.0.r13.0/compiler.36424714_0"
        /*0030*/ 	.string	"-arch sm_100 -m 64 "



//--------------------- .note.nv.cuinfo           --------------------------
	.section	.note.nv.cuinfo,"",@"SHT_NOTE"
	.sectionflags	@"SHF_NOTE_NV_CUINFO"
        /*0018*/ 	.short	0x0002
        /*001a*/ 	.short	0x0064
        /*001c*/ 	.short	0x0082
	.zero		2


//--------------------- .nv.info                  --------------------------
	.section	.nv.info,"",@"SHT_CUDA_INFO"
	.align	4


	//----- nvinfo : EIATTR_REGCOUNT
	.align		4
        /*0000*/ 	.byte	0x04, 0x2f
        /*0002*/ 	.short	(.L_1 - .L_0)
	.align		4
.L_0:
        /*0004*/ 	.word	index@(_Z16separateChannelsP6uchar4PiS1_PhS2_S2_)
        /*0008*/ 	.word	0x00000010


	//----- nvinfo : EIATTR_FRAME_SIZE
	.align		4
.L_1:
        /*000c*/ 	.byte	0x04, 0x11
        /*000e*/ 	.short	(.L_3 - .L_2)
	.align		4
.L_2:
        /*0010*/ 	.word	index@(_Z16separateChannelsP6uchar4PiS1_PhS2_S2_)
        /*0014*/ 	.word	0x00000000


	//----- nvinfo : EIATTR_REGCOUNT
	.align		4
.L_3:
        /*0018*/ 	.byte	0x04, 0x2f
        /*001a*/ 	.short	(.L_5 - .L_4)
	.align		4
.L_4:
        /*001c*/ 	.word	index@(_Z17recombineChannelsPhS_S_PiS0_P6uchar4)
        /*0020*/ 	.word	0x00000010


	//----- nvinfo : EIATTR_FRAME_SIZE
	.align		4
.L_5:
        /*0024*/ 	.byte	0x04, 0x11
        /*0026*/ 	.short	(.L_7 - .L_6)
	.align		4
.L_6:
        /*0028*/ 	.word	index@(_Z17recombineChannelsPhS_S_PiS0_P6uchar4)
        /*002c*/ 	.word	0x00000000


	//----- nvinfo : EIATTR_REGCOUNT
	.align		4
.L_7:
        /*0030*/ 	.byte	0x04, 0x2f
        /*0032*/ 	.short	(.L_9 - .L_8)
	.align		4
.L_8:
        /*0034*/ 	.word	index@(_Z12gaussianBlurPhPfPiS1_S1_S_)
        /*0038*/ 	.word	0x00000020


	//----- nvinfo : EIATTR_FRAME_SIZE
	.align		4
.L_9:
        /*003c*/ 	.byte	0x04, 0x11
        /*003e*/ 	.short	(.L_11 - .L_10)
	.align		4
.L_10:
        /*0040*/ 	.word	index@(_Z12gaussianBlurPhPfPiS1_S1_S_)
        /*0044*/ 	.word	0x00000000


	//----- nvinfo : EIATTR_MIN_STACK_SIZE
	.align		4
.L_11:
        /*0048*/ 	.byte	0x04, 0x12
        /*004a*/ 	.short	(.L_13 - .L_12)
	.align		4
.L_12:
        /*004c*/ 	.word	index@(_Z12gaussianBlurPhPfPiS1_S1_S_)
        /*0050*/ 	.word	0x00000000


	//----- nvinfo : EIATTR_MIN_STACK_SIZE
	.align		4
.L_13:
        /*0054*/ 	.byte	0x04, 0x12
        /*0056*/ 	.short	(.L_15 - .L_14)
	.align		4
.L_14:
        /*0058*/ 	.word	index@(_Z17recombineChannelsPhS_S_PiS0_P6uchar4)
        /*005c*/ 	.word	0x00000000


	//----- nvinfo : EIATTR_MIN_STACK_SIZE
	.align		4
.L_15:
        /*0060*/ 	.byte	0x04, 0x12
        /*0062*/ 	.short	(.L_17 - .L_16)
	.align		4
.L_16:
        /*0064*/ 	.word	index@(_Z16separateChannelsP6uchar4PiS1_PhS2_S2_)
        /*0068*/ 	.word	0x00000000
.L_17:


//--------------------- .nv.compat                --------------------------
	.section	.nv.compat,"",@"SHT_CUDA_COMPAT_INFO"
	.align	4
        /*0000*/ 	.byte	0x02, 0x09, 0x00, 0x00, 0x02, 0x02, 0x01, 0x00, 0x02, 0x05, 0x05, 0x00, 0x03, 0x07, 0x01, 0x01
        /*0010*/ 	.byte	0x02, 0x03, 0x00, 0x00, 0x02, 0x06, 0x01, 0x00, 0x04, 0x0b, 0x08, 0x00, 0x09, 0x00, 0x00, 0x00
        /*0020*/ 	.byte	0x00, 0x00, 0x00, 0x00


//--------------------- .nv.info._Z12gaussianBlurPhPfPiS1_S1_S_ --------------------------
	.section	.nv.info._Z12gaussianBlurPhPfPiS1_S1_S_,"",@"SHT_CUDA_INFO"
	.sectionflags	@""
	.align	4


	//----- nvinfo : EIATTR_CUDA_API_VERSION
	.align		4
        /*0000*/ 	.byte	0x04, 0x37
        /*0002*/ 	.short	(.L_19 - .L_18)
.L_18:
        /*0004*/ 	.word	0x00000082


	//----- nvinfo : EIATTR_KPARAM_INFO
	.align		4
.L_19:
        /*0008*/ 	.byte	0x04, 0x17
        /*000a*/ 	.short	(.L_21 - .L_20)
.L_20:
        /*000c*/ 	.word	0x00000000
        /*0010*/ 	.short	0x0005
        /*0012*/ 	.short	0x0028
        /*0014*/ 	.byte	0x00, 0xf5, 0x21, 0x00


	//----- nvinfo : EIATTR_KPARAM_INFO
	.align		4
.L_21:
        /*0018*/ 	.byte	0x04, 0x17
        /*001a*/ 	.short	(.L_23 - .L_22)
.L_22:
        /*001c*/ 	.word	0x00000000
        /*0020*/ 	.short	0x0004
        /*0022*/ 	.short	0x0020
        /*0024*/ 	.byte	0x00, 0xf5, 0x21, 0x00


	//----- nvinfo : EIATTR_KPARAM_INFO
	.align		4
.L_23:
        /*0028*/ 	.byte	0x04, 0x17
        /*002a*/ 	.short	(.L_25 - .L_24)
.L_24:
        /*002c*/ 	.word	0x00000000
        /*0030*/ 	.short	0x0003
        /*0032*/ 	.short	0x0018
        /*0034*/ 	.byte	0x00, 0xf5, 0x21, 0x00


	//----- nvinfo : EIATTR_KPARAM_INFO
	.align		4
.L_25:
        /*0038*/ 	.byte	0x04, 0x17
        /*003a*/ 	.short	(.L_27 - .L_26)
.L_26:
        /*003c*/ 	.word	0x00000000
        /*0040*/ 	.short	0x0002
        /*0042*/ 	.short	0x0010
        /*0044*/ 	.byte	0x00, 0xf5, 0x21, 0x00


	//----- nvinfo : EIATTR_KPARAM_INFO
	.align		4
.L_27:
        /*0048*/ 	.byte	0x04, 0x17
        /*004a*/ 	.short	(.L_29 - .L_28)
.L_28:
        /*004c*/ 	.word	0x00000000
        /*0050*/ 	.short	0x0001
        /*0052*/ 	.short	0x0008
        /*0054*/ 	.byte	0x00, 0xf5, 0x21, 0x00


	//----- nvinfo : EIATTR_KPARAM_INFO
	.align		4
.L_29:
        /*0058*/ 	.byte	0x04, 0x17
        /*005a*/ 	.short	(.L_31 - .L_30)
.L_30:
        /*005c*/ 	.word	0x00000000
        /*0060*/ 	.short	0x0000
        /*0062*/ 	.short	0x0000
        /*0064*/ 	.byte	0x00, 0xf5, 0x21, 0x00


	//----- nvinfo : EIATTR_SPARSE_MMA_MASK
	.align		4
.L_31:
        /*0068*/ 	.byte	0x03, 0x50
        /*006a*/ 	.short	0x0000


	//----- nvinfo : EIATTR_MAXREG_COUNT
	.align		4
        /*006c*/ 	.byte	0x03, 0x1b
        /*006e*/ 	.short	0x00ff


	//----- nvinfo : EIATTR_MERCURY_ISA_VERSION
	.align		4
        /*0070*/ 	.byte	0x03, 0x5f
        /*0072*/ 	.short	0x0101


	//----- nvinfo : EIATTR_VRC_CTA_INIT_COUNT
	.align		4
        /*0074*/ 	.byte	0x02, 0x4a
	.zero		1
	.zero		1


	//----- nvinfo : EIATTR_EXIT_INSTR_OFFSETS
	.align		4
        /*0078*/ 	.byte	0x04, 0x1c
        /*007a*/ 	.short	(.L_33 - .L_32)


	//   ....[0]....
.L_32:
        /*007c*/ 	.word	0x00000110


	//   ....[1]....
        /*0080*/ 	.word	0x00001470


	//----- nvinfo : EIATTR_CBANK_PARAM_SIZE
	.align		4
.L_33:
        /*0084*/ 	.byte	0x03, 0x19
        /*0086*/ 	.short	0x0030


	//----- nvinfo : EIATTR_PARAM_CBANK
	.align		4
        /*0088*/ 	.byte	0x04, 0x0a
        /*008a*/ 	.short	(.L_35 - .L_34)
	.align		4
.L_34:
        /*008c*/ 	.word	index@(.nv.constant0._Z12gaussianBlurPhPfPiS1_S1_S_)
        /*0090*/ 	.short	0x0380
        /*0092*/ 	.short	0x0030


	//----- nvinfo : EIATTR_SW_WAR
	.align		4
.L_35:
        /*0094*/ 	.byte	0x04, 0x36
        /*0096*/ 	.short	(.L_37 - .L_36)
.L_36:
        /*0098*/ 	.word	0x00000008
.L_37:


//--------------------- .nv.info._Z17recombineChannelsPhS_S_PiS0_P6uchar4 --------------------------
	.section	.nv.info._Z17recombineChannelsPhS_S_PiS0_P6uchar4,"",@"SHT_CUDA_INFO"
	.sectionflags	@""
	.align	4


	//----- nvinfo : EIATTR_CUDA_API_VERSION
	.align		4
        /*0000*/ 	.byte	0x04, 0x37
        /*0002*/ 	.short	(.L_39 - .L_38)
.L_38:
        /*0004*/ 	.word	0x00000082


	//----- nvinfo : EIATTR_KPARAM_INFO
	.align		4
.L_39:
        /*0008*/ 	.byte	0x04, 0x17
        /*000a*/ 	.short	(.L_41 - .L_40)
.L_40:
        /*000c*/ 	.word	0x00000000
        /*0010*/ 	.short	0x0005
        /*0012*/ 	.short	0x0028
        /*0014*/ 	.byte	0x00, 0xf5, 0x21, 0x00


	//----- nvinfo : EIATTR_KPARAM_INFO
	.align		4
.L_41:
        /*0018*/ 	.byte	0x04, 0x17
        /*001a*/ 	.short	(.L_43 - .L_42)
.L_42:
        /*001c*/ 	.word	0x00000000
        /*0020*/ 	.short	0x0004
        /*0022*/ 	.short	0x0020
        /*0024*/ 	.byte	0x00, 0xf5, 0x21, 0x00


	//----- nvinfo : EIATTR_KPARAM_INFO
	.align		4
.L_43:
        /*0028*/ 	.byte	0x04, 0x17
        /*002a*/ 	.short	(.L_45 - .L_44)
.L_44:
        /*002c*/ 	.word	0x00000000
        /*0030*/ 	.short	0x0003
        /*0032*/ 	.short	0x0018
        /*0034*/ 	.byte	0x00, 0xf5, 0x21, 0x00


	//----- nvinfo : EIATTR_KPARAM_INFO
	.align		4
.L_45:
        /*0038*/ 	.byte	0x04, 0x17
        /*003a*/ 	.short	(.L_47 - .L_46)
.L_46:
        /*003c*/ 	.word	0x00000000
        /*0040*/ 	.short	0x0002
        /*0042*/ 	.short	0x0010
        /*0044*/ 	.byte	0x00, 0xf5, 0x21, 0x00


	//----- nvinfo : EIATTR_KPARAM_INFO
	.align		4
.L_47:
        /*0048*/ 	.byte	0x04, 0x17
        /*004a*/ 	.short	(.L_49 - .L_48)
.L_48:
        /*004c*/ 	.word	0x00000000
        /*0050*/ 	.short	0x0001
        /*0052*/ 	.short	0x0008
        /*0054*/ 	.byte	0x00, 0xf5, 0x21, 0x00


	//----- nvinfo : EIATTR_KPARAM_INFO
	.align		4
.L_49:
        /*0058*/ 	.byte	0x04, 0x17
        /*005a*/ 	.short	(.L_51 - .L_50)
.L_50:
        /*005c*/ 	.word	0x00000000
        /*0060*/ 	.short	0x0000
        /*0062*/ 	.short	0x0000
        /*0064*/ 	.byte	0x00, 0xf5, 0x21, 0x00


	//----- nvinfo : EIATTR_SPARSE_MMA_MASK
	.align		4
.L_51:
        /*0068*/ 	.byte	0x03, 0x50
        /*006a*/ 	.short	0x0000


	//----- nvinfo : EIATTR_MAXREG_COUNT
	.align		4
        /*006c*/ 	.byte	0x03, 0x1b
        /*006e*/ 	.short	0x00ff


	//----- nvinfo : EIATTR_MERCURY_ISA_VERSION
	.align		4
        /*0070*/ 	.byte	0x03, 0x5f
        /*0072*/ 	.short	0x0101


	//----- nvinfo : EIATTR_VRC_CTA_INIT_COUNT
	.align		4
        /*0074*/ 	.byte	0x02, 0x4a
	.zero		1
	.zero		1


	//----- nvinfo : EIATTR_EXIT_INSTR_OFFSETS
	.align		4
        /*0078*/ 	.byte	0x04, 0x1c
        /*007a*/ 	.short	(.L_53 - .L_52)


	//   ....[0]....
.L_52:
        /*007c*/ 	.word	0x000000c0


	//   ....[1]....
        /*0080*/ 	.word	0x00000210


	//----- nvinfo : EIATTR_CBANK_PARAM_SIZE
	.align		4
.L_53:
        /*0084*/ 	.byte	0x03, 0x19
        /*0086*/ 	.short	0x0030


	//----- nvinfo : EIATTR_PARAM_CBANK
	.align		4
        /*0088*/ 	.byte	0x04, 0x0a
        /*008a*/ 	.short	(.L_55 - .L_54)
	.align		4
.L_54:
        /*008c*/ 	.word	index@(.nv.constant0._Z17recombineChannelsPhS_S_PiS0_P6uchar4)
        /*0090*/ 	.short	0x0380
        /*0092*/ 	.short	0x0030


	//----- nvinfo : EIATTR_SW_WAR
	.align		4
.L_55:
        /*0094*/ 	.byte	0x04, 0x36
        /*0096*/ 	.short	(.L_57 - .L_56)
.L_56:
        /*0098*/ 	.word	0x00000008
.L_57:


//--------------------- .nv.info._Z16separateChannelsP6uchar4PiS1_PhS2_S2_ --------------------------
	.section	.nv.info._Z16separateChannelsP6uchar4PiS1_PhS2_S2_,"",@"SHT_CUDA_INFO"
	.sectionflags	@""
	.align	4


	//----- nvinfo : EIATTR_CUDA_API_VERSION
	.align		4
        /*0000*/ 	.byte	0x04, 0x37
        /*0002*/ 	.short	(.L_59 - .L_58)
.L_58:
        /*0004*/ 	.word	0x00000082


	//----- nvinfo : EIATTR_KPARAM_INFO
	.align		4
.L_59:
        /*0008*/ 	.byte	0x04, 0x17
        /*000a*/ 	.short	(.L_61 - .L_60)
.L_60:
        /*000c*/ 	.word	0x00000000
        /*0010*/ 	.short	0x0005
        /*0012*/ 	.short	0x0028
        /*0014*/ 	.byte	0x00, 0xf5, 0x21, 0x00


	//----- nvinfo : EIATTR_KPARAM_INFO
	.align		4
.L_61:
        /*0018*/ 	.byte	0x04, 0x17
        /*001a*/ 	.short	(.L_63 - .L_62)
.L_62:
        /*001c*/ 	.word	0x00000000
        /*0020*/ 	.short	0x0004
        /*0022*/ 	.short	0x0020
        /*0024*/ 	.byte	0x00, 0xf5, 0x21, 0x00


	//----- nvinfo : EIATTR_KPARAM_INFO
	.align		4
.L_63:
        /*0028*/ 	.byte	0x04, 0x17
        /*002a*/ 	.short	(.L_65 - .L_64)
.L_64:
        /*002c*/ 	.word	0x00000000
        /*0030*/ 	.short	0x0003
        /*0032*/ 	.short	0x0018
        /*0034*/ 	.byte	0x00, 0xf5, 0x21, 0x00


	//----- nvinfo : EIATTR_KPARAM_INFO
	.align		4
.L_65:
        /*0038*/ 	.byte	0x04, 0x17
        /*003a*/ 	.short	(.L_67 - .L_66)
.L_66:
        /*003c*/ 	.word	0x00000000
        /*0040*/ 	.short	0x0002
        /*0042*/ 	.short	0x0010
        /*0044*/ 	.byte	0x00, 0xf5, 0x21, 0x00


	//----- nvinfo : EIATTR_KPARAM_INFO
	.align		4
.L_67:
        /*0048*/ 	.byte	0x04, 0x17
        /*004a*/ 	.short	(.L_69 - .L_68)
.L_68:
        /*004c*/ 	.word	0x00000000
        /*0050*/ 	.short	0x0001
        /*0052*/ 	.short	0x0008
        /*0054*/ 	.byte	0x00, 0xf5, 0x21, 0x00


	//----- nvinfo : EIATTR_KPARAM_INFO
	.align		4
.L_69:
        /*0058*/ 	.byte	0x04, 0x17
        /*005a*/ 	.short	(.L_71 - .L_70)
.L_70:
        /*005c*/ 	.word	0x00000000
        /*0060*/ 	.short	0x0000
        /*0062*/ 	.short	0x0000
        /*0064*/ 	.byte	0x00, 0xf5, 0x21, 0x00


	//----- nvinfo : EIATTR_SPARSE_MMA_MASK
	.align		4
.L_71:
        /*0068*/ 	.byte	0x03, 0x50
        /*006a*/ 	.short	0x0000


	//----- nvinfo : EIATTR_MAXREG_COUNT
	.align		4
        /*006c*/ 	.byte	0x03, 0x1b
        /*006e*/ 	.short	0x00ff


	//----- nvinfo : EIATTR_MERCURY_ISA_VERSION
	.align		4
        /*0070*/ 	.byte	0x03, 0x5f
        /*0072*/ 	.short	0x0101


	//----- nvinfo : EIATTR_UNUSED_LOAD_BYTE_OFFSET
	.align		4
        /*0074*/ 	.byte	0x04, 0x44
        /*0076*/ 	.short	(.L_73 - .L_72)


	//   ....[0]....
.L_72:
        /*0078*/ 	.word	0x00000110
        /*007c*/ 	.word	0x00000007


	//----- nvinfo : EIATTR_VRC_CTA_INIT_COUNT
	.align		4
.L_73:
        /*0080*/ 	.byte	0x02, 0x4a
	.zero		1
	.zero		1


	//----- nvinfo : EIATTR_EXIT_INSTR_OFFSETS
	.align		4
        /*0084*/ 	.byte	0x04, 0x1c
        /*0086*/ 	.short	(.L_75 - .L_74)


	//   ....[0]....
.L_74:
        /*0088*/ 	.word	0x000000c0


	//   ....[1]....
        /*008c*/ 	.word	0x000001f0


	//----- nvinfo : EIATTR_CBANK_PARAM_SIZE
	.align		4
.L_75:
        /*0090*/ 	.byte	0x03, 0x19
        /*0092*/ 	.short	0x0030


	//----- nvinfo : EIATTR_PARAM_CBANK
	.align		4
        /*0094*/ 	.byte	0x04, 0x0a
        /*0096*/ 	.short	(.L_77 - .L_76)
	.align		4
.L_76:
        /*0098*/ 	.word	index@(.nv.constant0._Z16separateChannelsP6uchar4PiS1_PhS2_S2_)
        /*009c*/ 	.short	0x0380
        /*009e*/ 	.short	0x0030


	//----- nvinfo : EIATTR_SW_WAR
	.align		4
.L_77:
        /*00a0*/ 	.byte	0x04, 0x36
        /*00a2*/ 	.short	(.L_79 - .L_78)
.L_78:
        /*00a4*/ 	.word	0x00000008
.L_79:


//--------------------- .nv.callgraph             --------------------------
	.section	.nv.callgraph,"",@"SHT_CUDA_CALLGRAPH"
	.align	4
	.sectionentsize	8
	.align		4
        /*0000*/ 	.word	0x00000000
	.align		4
        /*0004*/ 	.word	0xffffffff
	.align		4
        /*0008*/ 	.word	0x00000000
	.align		4
        /*000c*/ 	.word	0xfffffffe
	.align		4
        /*0010*/ 	.word	0x00000000
	.align		4
        /*0014*/ 	.word	0xfffffffd
	.align		4
        /*0018*/ 	.word	0x00000000
	.align		4
        /*001c*/ 	.word	0xfffffffc


//--------------------- .text._Z12gaussianBlurPhPfPiS1_S1_S_ --------------------------
	.section	.text._Z12gaussianBlurPhPfPiS1_S1_S_,"ax",@progbits
	.align	128
        .global         _Z12gaussianBlurPhPfPiS1_S1_S_
        .type           _Z12gaussianBlurPhPfPiS1_S1_S_,@function
        .size           _Z12gaussianBlurPhPfPiS1_S1_S_,(.L_x_10 - _Z12gaussianBlurPhPfPiS1_S1_S_)
        .other          _Z12gaussianBlurPhPfPiS1_S1_S_,@"STO_CUDA_ENTRY STV_DEFAULT"
_Z12gaussianBlurPhPfPiS1_S1_S_:
.text._Z12gaussianBlurPhPfPiS1_S1_S_:
[----:B------:R-:W-:Y:S08]  /*0000*/  LDC R1, c[0x0][0x37c] ;  /* 0x0000df00ff017b82 */ /* 0x000ff00000000800 */
[----:B------:R-:W0:Y:S01]  /*0010*/  LDC.64 R4, c[0x0][0x398] ;  /* 0x0000e600ff047b82 */ /* 0x000e220000000a00 */
[----:B------:R-:W0:Y:S07]  /*0020*/  LDCU.64 UR14, c[0x0][0x358] ;  /* 0x00006b00ff0e77ac */ /* 0x000e2e0008000a00 */
[----:B------:R-:W1:Y:S01]  /*0030*/  LDC.64 R6, c[0x0][0x3a0] ;  /* 0x0000e800ff067b82 */ /* 0x000e620000000a00 */
[----:B0-----:R-:W2:Y:S04]  /*0040*/  LDG.E R4, desc[UR14][R4.64] ;  /* 0x0000000e04047981 */ /* 0x001ea8000c1e1900 */
[----:B-1----:R-:W3:Y:S03]  /*0050*/  LDG.E R0, desc[UR14][R6.64] ;  /* 0x0000000e06007981 */ /* 0x002ee6000c1e1900 */
[----:B------:R-:W0:Y:S01]  /*0060*/  LDC R2, c[0x0][0x360] ;  /* 0x0000d800ff027b82 */ /* 0x000e220000000800 */
[----:B------:R-:W1:Y:S01]  /*0070*/  S2R R8, SR_TID.Y ;  /* 0x0000000000087919 */ /* 0x000e620000002200 */
[----:B------:R-:W0:Y:S06]  /*0080*/  S2R R9, SR_TID.X ;  /* 0x0000000000097919 */ /* 0x000e2c0000002100 */
[----:B------:R-:W1:Y:S08]  /*0090*/  S2UR UR5, SR_CTAID.Y ;  /* 0x00000000000579c3 */ /* 0x000e700000002600 */
[----:B------:R-:W1:Y:S08]  /*00a0*/  LDC R3, c[0x0][0x364] ;  /* 0x0000d900ff037b82 */ /* 0x000e700000000800 */
[----:B------:R-:W0:Y:S01]  /*00b0*/  S2UR UR4, SR_CTAID.X ;  /* 0x00000000000479c3 */ /* 0x000e220000002500 */
[----:B-1----:R-:W-:-:S02]  /*00c0*/  IMAD R3, R3, UR5, R8 ;  /* 0x0000000503037c24 */ /* 0x002fc4000f8e0208 */
[----:B0-----:R-:W-:Y:S01]  /*00d0*/  IMAD R2, R2, UR4, R9 ;  /* 0x0000000402027c24 */ /* 0x001fe2000f8e0209 */
[----:B--2---:R-:W-:Y:S02]  /*00e0*/  R2UR UR16, R4 ;  /* 0x00000000041072ca */ /* 0x004fe400000e0000 */
[----:B---3--:R-:W-:-:S11]  /*00f0*/  ISETP.GE.AND P0, PT, R3, R0, PT ;  /* 0x000000000300720c */ /* 0x008fd60003f06270 */
[----:B------:R-:W-:-:S13]  /*0100*/  ISETP.GE.OR P0, PT, R2, UR16, P0 ;  /* 0x0000001002007c0c */ /* 0x000fda0008706670 */
[----:B------:R-:W-:Y:S05]  /*0110*/  @P0 EXIT ;  /* 0x000000000000094d */ /* 0x000fea0003800000 */
[----:B------:R-:W0:Y:S02]  /*0120*/  LDC.64 R4, c[0x0][0x390] ;  /* 0x0000e400ff047b82 */ /* 0x000e240000000a00 */
[----:B0-----:R-:W2:Y:S01]  /*0130*/  LDG.E R4, desc[UR14][R4.64] ;  /* 0x0000000e04047981 */ /* 0x001ea2000c1e1900 */
[----:B------:R-:W-:Y:S01]  /*0140*/  IMAD.MOV.U32 R9, RZ, RZ, RZ ;  /* 0x000000ffff097224 */ /* 0x000fe200078e00ff */
[----:B--2---:R-:W-:-:S13]  /*0150*/  R2UR UR17, R4 ;  /* 0x00000000041172ca */ /* 0x004fda00000e0000 */
[----:B------:R-:W-:-:S09]  /*0160*/  UISETP.GE.AND UP0, UPT, UR17, 0x1, UPT ;  /* 0x000000011100788c */ /* 0x000fd2000bf06270 */
[----:B------:R-:W-:Y:S05]  /*0170*/  BRA.U !UP0, `(.L_x_0) ;  /* 0x0000001108a47547 */ /* 0x000fea000b800000 */
[----:B------:R-:W-:Y:S01]  /*0180*/  USHF.R.U32.HI UR4, URZ, 0x1, UR17 ;  /* 0x00000001ff047899 */ /* 0x000fe20008011611 */
[----:B------:R-:W-:Y:S01]  /*0190*/  VIADD R4, R0, 0xffffffff ;  /* 0xffffffff00047836 */ /* 0x000fe20000000000 */
[----:B------:R-:W-:Y:S01]  /*01a0*/  ULOP3.LUT UR6, UR17, 0x7ffffff8, URZ, 0xc0, !UPT ;  /* 0x7ffffff811067892 */ /* 0x000fe2000f8ec0ff */
[----:B------:R-:W-:-:S03]  /*01b0*/  IMAD.MOV.U32 R9, RZ, RZ, RZ ;  /* 0x000000ffff097224 */ /* 0x000fc600078e00ff */
[----:B------:R-:W-:Y:S02]  /*01c0*/  VIADD R6, R2, -UR4 ;  /* 0x8000000402067c36 */ /* 0x000fe40008000000 */
[----:B------:R-:W-:Y:S01]  /*01d0*/  VIADD R7, R3, -UR4 ;  /* 0x8000000403077c36 */ /* 0x000fe20008000000 */
[----:B------:R-:W-:-:S06]  /*01e0*/  UMOV UR4, URZ ;  /* 0x000000ff00047c82 */ /* 0x000fcc0008000000 */
.L_x_6:
[----:B------:R-:W-:Y:S01]  /*01f0*/  VIADD R8, R6, UR4 ;  /* 0x0000000406087c36 */ /* 0x000fe20008000000 */
[----:B------:R-:W-:Y:S01]  /*0200*/  UIADD3 UR5, UPT, UPT, UR17, -0x1, URZ ;  /* 0xffffffff11057890 */ /* 0x000fe2000fffe0ff */
[----:B------:R-:W-:-:S03]  /*0210*/  IMAD.U32 R5, RZ, RZ, UR16 ;  /* 0x00000010ff057e24 */ /* 0x000fc6000f8e00ff */
[C---:B------:R-:W-:Y:S01]  /*0220*/  ISETP.GE.AND P1, PT, R8.reuse, UR16, PT ;  /* 0x0000001008007c0c */ /* 0x040fe2000bf26270 */
[----:B------:R-:W-:Y:S01]  /*0230*/  UISETP.GE.U32.AND UP0, UPT, UR5, 0x7, UPT ;  /* 0x000000070500788c */ /* 0x000fe2000bf06070 */
[----:B------:R-:W-:Y:S02]  /*0240*/  ISETP.GE.AND P0, PT, R8, RZ, PT ;  /* 0x000000ff0800720c */ /* 0x000fe40003f06270 */
[----:B------:R-:W-:-:S09]  /*0250*/  UMOV UR5, URZ ;  /* 0x000000ff00057c82 */ /* 0x000fd20008000000 */
[----:B------:R-:W-:-:S05]  /*0260*/  @P1 VIADD R8, R5, 0xffffffff ;  /* 0xffffffff05081836 */ /* 0x000fca0000000000 */
[----:B------:R-:W-:Y:S01]  /*0270*/  SEL R8, R8, RZ, P0 ;  /* 0x000000ff08087207 */ /* 0x000fe20000000000 */
[----:B------:R-:W-:Y:S06]  /*0280*/  BRA.U !UP0, `(.L_x_1) ;  /* 0x0000000908407547 */ /* 0x000fec000b800000 */
[----:B------:R-:W-:Y:S01]  /*0290*/  VIADD R5, R7, 0x3 ;  /* 0x0000000307057836 */ /* 0x000fe20000000000 */
[----:B------:R-:W-:Y:S02]  /*02a0*/  UIADD3 UR18, UPT, UPT, -UR6, URZ, URZ ;  /* 0x000000ff06127290 */ /* 0x000fe4000fffe1ff */
[----:B------:R-:W-:Y:S02]  /*02b0*/  UIADD3 UR7, UPT, UPT, UR17, UR4, URZ ;  /* 0x0000000411077290 */ /* 0x000fe4000fffe0ff */
[----:B------:R-:W-:Y:S01]  /*02c0*/  ULEA UR8, UR17, UR4, 0x1 ;  /* 0x0000000411087291 */ /* 0x000fe2000f8e08ff */
[----:B------:R-:W0:Y:S01]  /*02d0*/  LDCU.64 UR30, c[0x0][0x388] ;  /* 0x00007100ff1e77ac */ /* 0x000e220008000a00 */
[----:B------:R-:W1:Y:S01]  /*02e0*/  LDCU.64 UR28, c[0x0][0x380] ;  /* 0x00007000ff1c77ac */ /* 0x000e620008000a00 */
[----:B------:R-:W-:Y:S02]  /*02f0*/  UIMAD UR9, UR17, 0x3, UR4 ;  /* 0x00000003110978a4 */ /* 0x000fe4000f8e0204 */
[----:B------:R-:W-:-:S02]  /*0300*/  ULEA UR10, UR17, UR4, 0x2 ;  /* 0x00000004110a7291 */ /* 0x000fc4000f8e10ff */
[----:B------:R-:W-:Y:S02]  /*0310*/  UIMAD UR11, UR17, 0x5, UR4 ;  /* 0x00000005110b78a4 */ /* 0x000fe4000f8e0204 */
[----:B------:R-:W-:Y:S02]  /*0320*/  UIMAD UR12, UR17, 0x6, UR4 ;  /* 0x00000006110c78a4 */ /* 0x000fe4000f8e0204 */
[----:B------:R-:W-:Y:S02]  /*0330*/  UIMAD UR13, UR17, 0x7, UR4 ;  /* 0x00000007110d78a4 */ /* 0x000fe4000f8e0204 */
[----:B------:R-:W-:-:S10]  /*0340*/  UMOV UR5, UR4 ;  /* 0x0000000400057c82 */ /* 0x000fd40008000000 */
.L_x_2:
[C---:B------:R-:W-:Y:S01]  /*0350*/  ISETP.GE.AND P1, PT, R5.reuse, R0, PT ;  /* 0x000000000500720c */ /* 0x040fe20003f26270 */
[----:B0-----:R-:W-:Y:S01]  /*0360*/  UIMAD.WIDE.U32 UR20, UR5, 0x4, UR30 ;  /* 0x00000004051478a5 */ /* 0x001fe2000f8e001e */
[C---:B------:R-:W-:Y:S01]  /*0370*/  VIADD R19, R5.reuse, 0xfffffffd ;  /* 0xfffffffd05137836 */ /* 0x040fe20000000000 */
[C---:B------:R-:W-:Y:S01]  /*0380*/  ISETP.GE.AND P0, PT, R5.reuse, RZ, PT ;  /* 0x000000ff0500720c */ /* 0x040fe20003f06270 */
[C---:B------:R-:W-:Y:S01]  /*0390*/  VIADD R21, R5.reuse, 0xfffffffe ;  /* 0xfffffffe05157836 */ /* 0x040fe20000000000 */
[C---:B------:R-:W-:Y:S01]  /*03a0*/  SEL R18, R5.reuse, R4, !P1 ;  /* 0x0000000405127207 */ /* 0x040fe20004800000 */
[----:B------:R-:W-:Y:S01]  /*03b0*/  VIADD R27, R5, 0xffffffff ;  /* 0xffffffff051b7836 */ /* 0x000fe20000000000 */
[CC--:B------:R-:W-:Y:S01]  /*03c0*/  ISETP.GE.AND P4, PT, R19.reuse, R0.reuse, PT ;  /* 0x000000001300720c */ /* 0x0c0fe20003f86270 */
[----:B------:R-:W-:Y:S01]  /*03d0*/  IMAD.U32 R12, RZ, RZ, UR20 ;  /* 0x00000014ff0c7e24 */ /* 0x000fe2000f8e00ff */
[----:B------:R-:W-:Y:S01]  /*03e0*/  UIMAD.WIDE.U32 UR24, UR8, 0x4, UR30 ;  /* 0x00000004081878a5 */ /* 0x000fe2000f8e001e */
[----:B------:R-:W-:Y:S01]  /*03f0*/  IMAD.U32 R13, RZ, RZ, UR21 ;  /* 0x00000015ff0d7e24 */ /* 0x000fe2000f8e00ff */
[----:B------:R-:W-:Y:S01]  /*0400*/  SEL R29, R18, RZ, P0 ;  /* 0x000000ff121d7207 */ /* 0x000fe20000000000 */
[----:B------:R-:W-:Y:S01]  /*0410*/  UIMAD.WIDE.U32 UR26, UR9, 0x4, UR30 ;  /* 0x00000004091a78a5 */ /* 0x000fe2000f8e001e */
[----:B------:R-:W-:Y:S01]  /*0420*/  ISETP.GE.AND P0, PT, R19, RZ, PT ;  /* 0x000000ff1300720c */ /* 0x000fe20003f06270 */
[----:B------:R-:W-:Y:S01]  /*0430*/  UIMAD.WIDE.U32 UR22, UR7, 0x4, UR30 ;  /* 0x00000004071678a5 */ /* 0x000fe2000f8e001e */
[----:B------:R-:W-:Y:S01]  /*0440*/  ISETP.GE.AND P1, PT, R21, R0, PT ;  /* 0x000000001500720c */ /* 0x000fe20003f26270 */
[----:B------:R0:W2:Y:S01]  /*0450*/  LDG.E R12, desc[UR14][R12.64] ;  /* 0x0000000e0c0c7981 */ /* 0x0000a2000c1e1900 */
[----:B------:R-:W-:Y:S01]  /*0460*/  SEL R19, R19, R4, !P4 ;  /* 0x0000000413137207 */ /* 0x000fe20006000000 */
[----:B------:R-:W-:Y:S01]  /*0470*/  IMAD.U32 R16, RZ, RZ, UR24 ;  /* 0x00000018ff107e24 */ /* 0x000fe2000f8e00ff */
[----:B------:R-:W-:Y:S01]  /*0480*/  ISETP.GE.AND P2, PT, R21, RZ, PT ;  /* 0x000000ff1500720c */ /* 0x000fe20003f46270 */
[----:B------:R-:W-:Y:S01]  /*0490*/  IMAD.U32 R17, RZ, RZ, UR25 ;  /* 0x00000019ff117e24 */ /* 0x000fe2000f8e00ff */
[----:B------:R-:W-:Y:S01]  /*04a0*/  ISETP.GE.AND P3, PT, R27, R0, PT ;  /* 0x000000001b00720c */ /* 0x000fe20003f66270 */
[--C-:B------:R-:W-:Y:S01]  /*04b0*/  IMAD R29, R29, UR16, R8.reuse ;  /* 0x000000101d1d7c24 */ /* 0x100fe2000f8e0208 */
[-C--:B------:R-:W-:Y:S01]  /*04c0*/  SEL R21, R21, R4.reuse, !P1 ;  /* 0x0000000415157207 */ /* 0x080fe20004800000 */
[----:B------:R-:W-:Y:S01]  /*04d0*/  IMAD.U32 R14, RZ, RZ, UR26 ;  /* 0x0000001aff0e7e24 */ /* 0x000fe2000f8e00ff */
[----:B------:R-:W-:Y:S01]  /*04e0*/  ISETP.GE.AND P4, PT, R27, RZ, PT ;  /* 0x000000ff1b00720c */ /* 0x000fe20003f86270 */
[----:B------:R-:W-:Y:S01]  /*04f0*/  IMAD.U32 R15, RZ, RZ, UR27 ;  /* 0x0000001bff0f7e24 */ /* 0x000fe2000f8e00ff */
[----:B0-----:R-:W-:Y:S01]  /*0500*/  SEL R13, R19, RZ, P0 ;  /* 0x000000ff130d7207 */ /* 0x001fe20000000000 */
[----:B------:R0:W3:Y:S01]  /*0510*/  LDG.E R25, desc[UR14][R16.64] ;  /* 0x0000000e10197981 */ /* 0x0000e2000c1e1900 */
[----:B------:R-:W-:Y:S01]  /*0520*/  SEL R27, R27, R4, !P3 ;  /* 0x000000041b1b7207 */ /* 0x000fe20005800000 */
[----:B------:R-:W-:Y:S01]  /*0530*/  IMAD.U32 R11, RZ, RZ, UR23 ;  /* 0x00000017ff0b7e24 */ /* 0x000fe2000f8e00ff */
[----:B------:R-:W-:Y:S01]  /*0540*/  SEL R21, R21, RZ, P2 ;  /* 0x000000ff15157207 */ /* 0x000fe20001000000 */
[--C-:B------:R-:W-:Y:S01]  /*0550*/  IMAD R13, R13, UR16, R8.reuse ;  /* 0x000000100d0d7c24 */ /* 0x100fe2000f8e0208 */
[----:B-1----:R-:W-:Y:S01]  /*0560*/  IADD3 R18, P1, PT, R29, UR28, RZ ;  /* 0x0000001c1d127c10 */ /* 0x002fe2000ff3e0ff */
[----:B------:R1:W4:Y:S01]  /*0570*/  LDG.E R23, desc[UR14][R14.64] ;  /* 0x0000000e0e177981 */ /* 0x000322000c1e1900 */
[----:B------:R-:W-:Y:S01]  /*0580*/  SEL R27, R27, RZ, P4 ;  /* 0x000000ff1b1b7207 */ /* 0x000fe20002000000 */
[----:B------:R-:W-:-:S02]  /*0590*/  IMAD R21, R21, UR16, R8 ;  /* 0x0000001015157c24 */ /* 0x000fc4000f8e0208 */
[----:B0-----:R-:W-:Y:S01]  /*05a0*/  VIADD R17, R5, 0x1 ;  /* 0x0000000105117836 */ /* 0x001fe20000000000 */
[----:B------:R-:W-:Y:S01]  /*05b0*/  LEA.HI.X.SX32 R19, R29, UR29, 0x1, P1 ;  /* 0x0000001d1d137c11 */ /* 0x000fe200088f0eff */
[----:B------:R-:W-:Y:S01]  /*05c0*/  IMAD R27, R27, UR16, R8 ;  /* 0x000000101b1b7c24 */ /* 0x000fe2000f8e0208 */
[----:B------:R-:W-:Y:S01]  /*05d0*/  IADD3 R16, P2, PT, R21, UR28, RZ ;  /* 0x0000001c15107c10 */ /* 0x000fe2000ff5e0ff */
[----:B------:R-:W-:Y:S01]  /*05e0*/  IMAD.U32 R10, RZ, RZ, UR22 ;  /* 0x00000016ff0a7e24 */ /* 0x000fe2000f8e00ff */
[----:B------:R-:W-:Y:S01]  /*05f0*/  ISETP.GE.AND P1, PT, R17, R0, PT ;  /* 0x000000001100720c */ /* 0x000fe20003f26270 */
[----:B------:R0:W5:Y:S01]  /*0600*/  LDG.E.U8 R22, desc[UR14][R18.64] ;  /* 0x0000000e12167981 */ /* 0x000162000c1e1100 */
[----:B-1----:R-:W-:-:S03]  /*0610*/  IADD3 R14, P0, PT, R13, UR28, RZ ;  /* 0x0000001c0d0e7c10 */ /* 0x002fc6000ff1e0ff */
[----:B------:R-:W3:Y:S01]  /*0620*/  LDG.E R11, desc[UR14][R10.64] ;  /* 0x0000000e0a0b7981 */ /* 0x000ee2000c1e1900 */
[----:B------:R-:W-:Y:S02]  /*0630*/  LEA.HI.X.SX32 R15, R13, UR29, 0x1, P0 ;  /* 0x0000001d0d0f7c11 */ /* 0x000fe400080f0eff */
[C---:B------:R-:W-:Y:S02]  /*0640*/  SEL R13, R17.reuse, R4, !P1 ;  /* 0x00000004110d7207 */ /* 0x040fe40004800000 */
[----:B------:R-:W-:Y:S01]  /*0650*/  ISETP.GE.AND P0, PT, R17, RZ, PT ;  /* 0x000000ff1100720c */ /* 0x000fe20003f06270 */
[----:B0-----:R-:W-:Y:S01]  /*0660*/  VIADD R19, R5, 0x2 ;  /* 0x0000000205137836 */ /* 0x001fe20000000000 */
[----:B------:R-:W-:Y:S02]  /*0670*/  IADD3 R26, P1, PT, R27, UR28, RZ ;  /* 0x0000001c1b1a7c10 */ /* 0x000fe4000ff3e0ff */
[----:B------:R-:W-:Y:S01]  /*0680*/  LEA.HI.X.SX32 R17, R21, UR29, 0x1, P2 ;  /* 0x0000001d15117c11 */ /* 0x000fe200090f0eff */
[----:B------:R-:W-:Y:S01]  /*0690*/  VIADD R21, R5, 0x3 ;  /* 0x0000000305157836 */ /* 0x000fe20000000000 */
[----:B------:R-:W-:Y:S01]  /*06a0*/  LEA.HI.X.SX32 R27, R27, UR29, 0x1, P1 ;  /* 0x0000001d1b1b7c11 */ /* 0x000fe200088f0eff */
[----:B------:R-:W2:Y:S01]  /*06b0*/  LDG.E.U8 R10, desc[UR14][R14.64] ;  /* 0x0000000e0e0a7981 */ /* 0x000ea2000c1e1100 */
[----:B------:R-:W-:-:S02]  /*06c0*/  ISETP.GE.AND P1, PT, R19, R0, PT ;  /* 0x000000001300720c */ /* 0x000fc40003f26270 */
[----:B------:R-:W-:Y:S01]  /*06d0*/  SEL R13, R13, RZ, P0 ;  /* 0x000000ff0d0d7207 */ /* 0x000fe20000000000 */
[----:B------:R0:W4:Y:S01]  /*06e0*/  LDG.E.U8 R24, desc[UR14][R16.64] ;  /* 0x0000000e10187981 */ /* 0x000122000c1e1100 */
[----:B------:R-:W-:Y:S02]  /*06f0*/  ISETP.GE.AND P2, PT, R21, R0, PT ;  /* 0x000000001500720c */ /* 0x000fe40003f46270 */
[C---:B------:R-:W-:Y:S01]  /*0700*/  ISETP.GE.AND P0, PT, R19.reuse, RZ, PT ;  /* 0x000000ff1300720c */ /* 0x040fe20003f06270 */
[----:B------:R-:W-:Y:S01]  /*0710*/  UIMAD.WIDE.U32 UR20, UR10, 0x4, UR30 ;  /* 0x000000040a1478a5 */ /* 0x000fe2000f8e001e */
[-C--:B------:R-:W-:Y:S01]  /*0720*/  SEL R19, R19, R4.reuse, !P1 ;  /* 0x0000000413137207 */ /* 0x080fe20004800000 */
[----:B------:R-:W5:Y:S01]  /*0730*/  LDG.E.U8 R26, desc[UR14][R26.64] ;  /* 0x0000000e1a1a7981 */ /* 0x000f62000c1e1100 */
[C---:B------:R-:W-:Y:S02]  /*0740*/  ISETP.GE.AND P1, PT, R21.reuse, RZ, PT ;  /* 0x000000ff1500720c */ /* 0x040fe40003f26270 */
[----:B------:R-:W-:-:S02]  /*0750*/  SEL R21, R21, R4, !P2 ;  /* 0x0000000415157207 */ /* 0x000fc40005000000 */
[----:B------:R-:W-:Y:S01]  /*0760*/  SEL R19, R19, RZ, P0 ;  /* 0x000000ff13137207 */ /* 0x000fe20000000000 */
[----:B0-----:R-:W-:Y:S01]  /*0770*/  VIADD R17, R5, 0x4 ;  /* 0x0000000405117836 */ /* 0x001fe20000000000 */
[----:B------:R-:W-:-:S03]  /*0780*/  SEL R21, R21, RZ, P1 ;  /* 0x000000ff15157207 */ /* 0x000fc60000800000 */
[--C-:B------:R-:W-:Y:S01]  /*0790*/  IMAD R20, R19, UR16, R8.reuse ;  /* 0x0000001013147c24 */ /* 0x100fe2000f8e0208 */
[----:B------:R-:W-:Y:S01]  /*07a0*/  ISETP.GE.AND P1, PT, R17, R0, PT ;  /* 0x000000001100720c */ /* 0x000fe20003f26270 */
[--C-:B------:R-:W-:Y:S02]  /*07b0*/  IMAD R21, R21, UR16, R8.reuse ;  /* 0x0000001015157c24 */ /* 0x100fe4000f8e0208 */
[----:B------:R-:W-:Y:S01]  /*07c0*/  IMAD R13, R13, UR16, R8 ;  /* 0x000000100d0d7c24 */ /* 0x000fe2000f8e0208 */
[----:B------:R-:W-:Y:S02]  /*07d0*/  IADD3 R28, P2, PT, R20, UR28, RZ ;  /* 0x0000001c141c7c10 */ /* 0x000fe4000ff5e0ff */
[C---:B------:R-:W-:Y:S02]  /*07e0*/  ISETP.GE.AND P0, PT, R17.reuse, RZ, PT ;  /* 0x000000ff1100720c */ /* 0x040fe40003f06270 */
[----:B------:R-:W-:Y:S02]  /*07f0*/  SEL R17, R17, R4, !P1 ;  /* 0x0000000411117207 */ /* 0x000fe40004800000 */
[----:B------:R-:W-:-:S02]  /*0800*/  IADD3 R16, P1, PT, R21, UR28, RZ ;  /* 0x0000001c15107c10 */ /* 0x000fc4000ff3e0ff */
[----:B------:R-:W-:Y:S01]  /*0810*/  IADD3 R14, P3, PT, R13, UR28, RZ ;  /* 0x0000001c0d0e7c10 */ /* 0x000fe2000ff7e0ff */
[----:B------:R-:W-:Y:S01]  /*0820*/  IMAD.U32 R18, RZ, RZ, UR20 ;  /* 0x00000014ff127e24 */ /* 0x000fe2000f8e00ff */
[----:B------:R-:W-:Y:S01]  /*0830*/  LEA.HI.X.SX32 R29, R20, UR29, 0x1, P2 ;  /* 0x0000001d141d7c11 */ /* 0x000fe200090f0eff */
[----:B------:R-:W-:Y:S01]  /*0840*/  IMAD.U32 R19, RZ, RZ, UR21 ;  /* 0x00000015ff137e24 */ /* 0x000fe2000f8e00ff */
[----:B------:R-:W-:Y:S01]  /*0850*/  SEL R20, R17, RZ, P0 ;  /* 0x000000ff11147207 */ /* 0x000fe20000000000 */
[----:B------:R-:W-:Y:S01]  /*0860*/  UIMAD.WIDE.U32 UR20, UR11, 0x4, UR30 ;  /* 0x000000040b1478a5 */ /* 0x000fe2000f8e001e */
[----:B------:R-:W-:Y:S01]  /*0870*/  LEA.HI.X.SX32 R17, R21, UR29, 0x1, P1 ;  /* 0x0000001d15117c11 */ /* 0x000fe200088f0eff */
[----:B------:R-:W3:Y:S01]  /*0880*/  LDG.E.U8 R28, desc[UR14][R28.64] ;  /* 0x0000000e1c1c7981 */ /* 0x000ee2000c1e1100 */
[----:B------:R-:W-:Y:S01]  /*0890*/  LEA.HI.X.SX32 R15, R13, UR29, 0x1, P3 ;  /* 0x0000001d0d0f7c11 */ /* 0x000fe200098f0eff */
[----:B------:R-:W-:Y:S01]  /*08a0*/  IMAD R20, R20, UR16, R8 ;  /* 0x0000001014147c24 */ /* 0x000fe2000f8e0208 */
[----:B------:R-:W-:Y:S01]  /*08b0*/  UIMAD.WIDE.U32 UR22, UR13, 0x4, UR30 ;  /* 0x000000040d1678a5 */ /* 0x000fe2000f8e001e */
[----:B------:R-:W3:Y:S04]  /*08c0*/  LDG.E R27, desc[UR14][R18.64] ;  /* 0x0000000e121b7981 */ /* 0x000ee8000c1e1900 */
[----:B------:R0:W3:Y:S04]  /*08d0*/  LDG.E.U8 R13, desc[UR14][R14.64] ;  /* 0x0000000e0e0d7981 */ /* 0x0000e8000c1e1100 */
[----:B------:R1:W3:Y:S01]  /*08e0*/  LDG.E.U8 R29, desc[UR14][R16.64] ;  /* 0x0000000e101d7981 */ /* 0x0002e2000c1e1100 */
[----:B0-----:R-:W-:Y:S01]  /*08f0*/  IADD3 R14, P0, PT, R20, UR28, RZ ;  /* 0x0000001c140e7c10 */ /* 0x001fe2000ff1e0ff */
[----:B-1----:R-:W-:-:S02]  /*0900*/  IMAD.U32 R16, RZ, RZ, UR20 ;  /* 0x00000014ff107e24 */ /* 0x002fc4000f8e00ff */
[----:B------:R-:W-:Y:S01]  /*0910*/  IMAD.U32 R17, RZ, RZ, UR21 ;  /* 0x00000015ff117e24 */ /* 0x000fe2000f8e00ff */
[----:B------:R-:W-:Y:S01]  /*0920*/  UIMAD.WIDE.U32 UR20, UR12, 0x4, UR30 ;  /* 0x000000040c1478a5 */ /* 0x000fe2000f8e001e */
[----:B------:R-:W-:Y:S01]  /*0930*/  LEA.HI.X.SX32 R15, R20, UR29, 0x1, P0 ;  /* 0x0000001d140f7c11 */ /* 0x000fe200080f0eff */
[----:B------:R-:W-:Y:S02]  /*0940*/  IMAD.U32 R20, RZ, RZ, UR22 ;  /* 0x00000016ff147e24 */ /* 0x000fe4000f8e00ff */
[----:B------:R5:W3:Y:S02]  /*0950*/  LDG.E R16, desc[UR14][R16.64] ;  /* 0x0000000e10107981 */ /* 0x000ae4000c1e1900 */
[----:B------:R-:W-:Y:S02]  /*0960*/  IMAD.U32 R18, RZ, RZ, UR20 ;  /* 0x00000014ff127e24 */ /* 0x000fe4000f8e00ff */
[----:B------:R-:W-:Y:S01]  /*0970*/  IMAD.U32 R19, RZ, RZ, UR21 ;  /* 0x00000015ff137e24 */ /* 0x000fe2000f8e00ff */
[----:B------:R-:W3:Y:S01]  /*0980*/  LDG.E.U8 R14, desc[UR14][R14.64] ;  /* 0x0000000e0e0e7981 */ /* 0x000ee2000c1e1100 */
[----:B------:R-:W-:-:S03]  /*0990*/  IMAD.U32 R21, RZ, RZ, UR23 ;  /* 0x00000017ff157e24 */ /* 0x000fc6000f8e00ff */
[----:B------:R-:W3:Y:S04]  /*09a0*/  LDG.E R18, desc[UR14][R18.64] ;  /* 0x0000000e12127981 */ /* 0x000ee8000c1e1900 */
[----:B------:R-:W3:Y:S01]  /*09b0*/  LDG.E R20, desc[UR14][R20.64] ;  /* 0x0000000e14147981 */ /* 0x000ee2000c1e1900 */
[----:B------:R-:W-:-:S04]  /*09c0*/  UIADD3 UR18, UPT, UPT, UR18, 0x8, URZ ;  /* 0x0000000812127890 */ /* 0x000fc8000fffe0ff */
[----:B------:R-:W-:Y:S01]  /*09d0*/  UISETP.NE.AND UP0, UPT, UR18, URZ, UPT ;  /* 0x000000ff1200728c */ /* 0x000fe2000bf05270 */
[----:B------:R-:W-:Y:S01]  /*09e0*/  VIADD R5, R5, 0x8 ;  /* 0x0000000805057836 */ /* 0x000fe20000000000 */
[----:B------:R-:W-:Y:S02]  /*09f0*/  ULEA UR7, UR17, UR7, 0x3 ;  /* 0x0000000711077291 */ /* 0x000fe4000f8e18ff */
[----:B------:R-:W-:Y:S02]  /*0a00*/  ULEA UR8, UR17, UR8, 0x3 ;  /* 0x0000000811087291 */ /* 0x000fe4000f8e18ff */
[----:B------:R-:W-:Y:S02]  /*0a10*/  ULEA UR9, UR17, UR9, 0x3 ;  /* 0x0000000911097291 */ /* 0x000fe4000f8e18ff */
[----:B------:R-:W-:Y:S02]  /*0a20*/  ULEA UR10, UR17, UR10, 0x3 ;  /* 0x0000000a110a7291 */ /* 0x000fe4000f8e18ff */
[----:B------:R-:W-:-:S02]  /*0a30*/  ULEA UR11, UR17, UR11, 0x3 ;  /* 0x0000000b110b7291 */ /* 0x000fc4000f8e18ff */
[----:B------:R-:W-:Y:S02]  /*0a40*/  ULEA UR12, UR17, UR12, 0x3 ;  /* 0x0000000c110c7291 */ /* 0x000fe4000f8e18ff */
[----:B------:R-:W-:Y:S02]  /*0a50*/  ULEA UR13, UR17, UR13, 0x3 ;  /* 0x0000000d110d7291 */ /* 0x000fe4000f8e18ff */
[----:B------:R-:W-:Y:S01]  /*0a60*/  ULEA UR5, UR17, UR5, 0x3 ;  /* 0x0000000511057291 */ /* 0x000fe2000f8e18ff */
[----:B--2---:R-:W-:-:S05]  /*0a70*/  I2FP.F32.U32 R10, R10 ;  /* 0x0000000a000a7245 */ /* 0x004fca0000201000 */
[----:B------:R-:W-:Y:S01]  /*0a80*/  FFMA R10, R10, R12, R9 ;  /* 0x0000000c0a0a7223 */ /* 0x000fe20000000009 */
[----:B----4-:R-:W-:Y:S02]  /*0a90*/  I2FP.F32.U32 R9, R24 ;  /* 0x0000001800097245 */ /* 0x010fe40000201000 */
[----:B-----5:R-:W-:-:S03]  /*0aa0*/  I2FP.F32.U32 R17, R26 ;  /* 0x0000001a00117245 */ /* 0x020fc60000201000 */
[----:B---3--:R-:W-:Y:S01]  /*0ab0*/  FFMA R10, R9, R11, R10 ;  /* 0x0000000b090a7223 */ /* 0x008fe2000000000a */
[----:B------:R-:W-:-:S03]  /*0ac0*/  I2FP.F32.U32 R9, R22 ;  /* 0x0000001600097245 */ /* 0x000fc60000201000 */
[----:B------:R-:W-:-:S04]  /*0ad0*/  FFMA R10, R17, R25, R10 ;  /* 0x00000019110a7223 */ /* 0x000fc8000000000a */
[----:B------:R-:W-:Y:S01]  /*0ae0*/  FFMA R10, R9, R23, R10 ;  /* 0x00000017090a7223 */ /* 0x000fe2000000000a */
[----:B------:R-:W-:Y:S02]  /*0af0*/  I2FP.F32.U32 R28, R28 ;  /* 0x0000001c001c7245 */ /* 0x000fe40000201000 */
[----:B------:R-:W-:-:S05]  /*0b00*/  I2FP.F32.U32 R13, R13 ;  /* 0x0000000d000d7245 */ /* 0x000fca0000201000 */
[----:B------:R-:W-:Y:S01]  /*0b10*/  FFMA R13, R13, R27, R10 ;  /* 0x0000001b0d0d7223 */ /* 0x000fe2000000000a */
[----:B------:R-:W-:-:S03]  /*0b20*/  I2FP.F32.U32 R10, R29 ;  /* 0x0000001d000a7245 */ /* 0x000fc60000201000 */
[----:B------:R-:W-:Y:S01]  /*0b30*/  FFMA R13, R28, R16, R13 ;  /* 0x000000101c0d7223 */ /* 0x000fe2000000000d */
[----:B------:R-:W-:-:S03]  /*0b40*/  I2FP.F32.U32 R14, R14 ;  /* 0x0000000e000e7245 */ /* 0x000fc60000201000 */
[----:B------:R-:W-:-:S04]  /*0b50*/  FFMA R13, R10, R18, R13 ;  /* 0x000000120a0d7223 */ /* 0x000fc8000000000d */
[----:B------:R-:W-:Y:S01]  /*0b60*/  FFMA R9, R14, R20, R13 ;  /* 0x000000140e097223 */ /* 0x000fe2000000000d */
[----:B------:R-:W-:Y:S06]  /*0b70*/  BRA.U UP0, `(.L_x_2) ;  /* 0xfffffff500f47547 */ /* 0x000fec000b83ffff */
[----:B------:R-:W-:-:S05]  /*0b80*/  UMOV UR5, UR6 ;  /* 0x0000000600057c82 */ /* 0x000fca0008000000 */
.L_x_1:
[----:B------:R-:W-:-:S04]  /*0b90*/  ULOP3.LUT UR7, UR17, 0x7, URZ, 0xc0, !UPT ;  /* 0x0000000711077892 */ /* 0x000fc8000f8ec0ff */
[----:B------:R-:W-:-:S09]  /*0ba0*/  UISETP.NE.AND UP0, UPT, UR7, URZ, UPT ;  /* 0x000000ff0700728c */ /* 0x000fd2000bf05270 */
[----:B------:R-:W-:Y:S05]  /*0bb0*/  BRA.U !UP0, `(.L_x_3) ;  /* 0x0000000908087547 */ /* 0x000fea000b800000 */
[----:B------:R-:W-:Y:S02]  /*0bc0*/  UIADD3 UR7, UPT, UPT, UR7, -0x1, URZ ;  /* 0xffffffff07077890 */ /* 0x000fe4000fffe0ff */
[----:B------:R-:W-:Y:S02]  /*0bd0*/  ULOP3.LUT UP1, UR18, UR17, 0x3, URZ, 0xc0, !UPT ;  /* 0x0000000311127892 */ /* 0x000fe4000f82c0ff */
[----:B------:R-:W-:-:S09]  /*0be0*/  UISETP.GE.U32.AND UP0, UPT, UR7, 0x3, UPT ;  /* 0x000000030700788c */ /* 0x000fd2000bf06070 */
[----:B------:R-:W-:Y:S05]  /*0bf0*/  BRA.U !UP0, `(.L_x_4) ;  /* 0x00000005080c7547 */ /* 0x000fea000b800000 */
[----:B------:R-:W-:Y:S01]  /*0c00*/  VIADD R5, R7, UR5 ;  /* 0x0000000507057c36 */ /* 0x000fe20008000000 */
[----:B------:R-:W0:Y:S03]  /*0c10*/  LDCU.64 UR12, c[0x0][0x388] ;  /* 0x00007100ff0c77ac */ /* 0x000e260008000a00 */
[C---:B------:R-:W-:Y:S01]  /*0c20*/  VIADD R11, R5.reuse, 0x1 ;  /* 0x00000001050b7836 */ /* 0x040fe20000000000 */
[C---:B------:R-:W-:Y:S01]  /*0c30*/  ISETP.GE.AND P1, PT, R5.reuse, R0, PT ;  /* 0x000000000500720c */ /* 0x040fe20003f26270 */
[----:B------:R-:W1:Y:S01]  /*0c40*/  LDCU.64 UR20, c[0x0][0x380] ;  /* 0x00007000ff1477ac */ /* 0x000e620008000a00 */
[C---:B------:R-:W-:Y:S01]  /*0c50*/  VIADD R17, R5.reuse, 0x2 ;  /* 0x0000000205117836 */ /* 0x040fe20000000000 */
[C---:B------:R-:W-:Y:S01]  /*0c60*/  ISETP.GE.AND P0, PT, R5.reuse, RZ, PT ;  /* 0x000000ff0500720c */ /* 0x040fe20003f06270 */
[C---:B------:R-:W-:Y:S01]  /*0c70*/  VIADD R19, R5.reuse, 0x3 ;  /* 0x0000000305137836 */ /* 0x040fe20000000000 */
[----:B------:R-:W-:Y:S01]  /*0c80*/  SEL R10, R5, R4, !P1 ;  /* 0x00000004050a7207 */ /* 0x000fe20004800000 */
[----:B------:R-:W-:Y:S01]  /*0c90*/  UIMAD UR7, UR17, UR5, UR4 ;  /* 0x00000005110772a4 */ /* 0x000fe2000f8e0204 */
[----:B------:R-:W-:-:S02]  /*0ca0*/  ISETP.GE.AND P1, PT, R11, R0, PT ;  /* 0x000000000b00720c */ /* 0x000fc40003f26270 */
[C---:B------:R-:W-:Y:S02]  /*0cb0*/  ISETP.GE.AND P2, PT, R11.reuse, RZ, PT ;  /* 0x000000ff0b00720c */ /* 0x040fe40003f46270 */
[----:B------:R-:W-:Y:S02]  /*0cc0*/  SEL R11, R11, R4, !P1 ;  /* 0x000000040b0b7207 */ /* 0x000fe40004800000 */
[----:B------:R-:W-:Y:S01]  /*0cd0*/  SEL R5, R10, RZ, P0 ;  /* 0x000000ff0a057207 */ /* 0x000fe20000000000 */
[----:B0-----:R-:W-:Y:S01]  /*0ce0*/  UIMAD.WIDE.U32 UR8, UR7, 0x4, UR12 ;  /* 0x00000004070878a5 */ /* 0x001fe2000f8e000c */
[C---:B------:R-:W-:Y:S02]  /*0cf0*/  ISETP.GE.AND P1, PT, R17.reuse, R0, PT ;  /* 0x000000001100720c */ /* 0x040fe40003f26270 */
[----:B------:R-:W-:Y:S01]  /*0d00*/  ISETP.GE.AND P0, PT, R17, RZ, PT ;  /* 0x000000ff1100720c */ /* 0x000fe20003f06270 */
[----:B------:R-:W-:Y:S01]  /*0d10*/  IMAD R5, R5, UR16, R8 ;  /* 0x0000001005057c24 */ /* 0x000fe2000f8e0208 */
[----:B------:R-:W-:-:S02]  /*0d20*/  SEL R11, R11, RZ, P2 ;  /* 0x000000ff0b0b7207 */ /* 0x000fc40001000000 */
[----:B------:R-:W-:Y:S01]  /*0d30*/  ISETP.GE.AND P3, PT, R19, R0, PT ;  /* 0x000000001300720c */ /* 0x000fe20003f66270 */
[----:B------:R-:W-:Y:S01]  /*0d40*/  UIADD3 UR7, UPT, UPT, UR17, UR7, URZ ;  /* 0x0000000711077290 */ /* 0x000fe2000fffe0ff */
[-C--:B------:R-:W-:Y:S01]  /*0d50*/  SEL R17, R17, R4.reuse, !P1 ;  /* 0x0000000411117207 */ /* 0x080fe20004800000 */
[----:B------:R-:W-:Y:S01]  /*0d60*/  IMAD R15, R11, UR16, R8 ;  /* 0x000000100b0f7c24 */ /* 0x000fe2000f8e0208 */
[C---:B------:R-:W-:Y:S01]  /*0d70*/  ISETP.GE.AND P2, PT, R19.reuse, RZ, PT ;  /* 0x000000ff1300720c */ /* 0x040fe20003f46270 */
[----:B------:R-:W-:Y:S01]  /*0d80*/  IMAD.U32 R12, RZ, RZ, UR8 ;  /* 0x00000008ff0c7e24 */ /* 0x000fe2000f8e00ff */
[----:B------:R-:W-:Y:S01]  /*0d90*/  SEL R19, R19, R4, !P3 ;  /* 0x0000000413137207 */ /* 0x000fe20005800000 */
[----:B------:R-:W-:Y:S01]  /*0da0*/  IMAD.U32 R13, RZ, RZ, UR9 ;  /* 0x00000009ff0d7e24 */ /* 0x000fe2000f8e00ff */
[----:B------:R-:W-:Y:S02]  /*0db0*/  SEL R17, R17, RZ, P0 ;  /* 0x000000ff11117207 */ /* 0x000fe40000000000 */
[----:B-1----:R-:W-:-:S02]  /*0dc0*/  IADD3 R10, P4, PT, R5, UR20, RZ ;  /* 0x00000014050a7c10 */ /* 0x002fc4000ff9e0ff */
[----:B------:R-:W-:Y:S01]  /*0dd0*/  SEL R21, R19, RZ, P2 ;  /* 0x000000ff13157207 */ /* 0x000fe20001000000 */
[--C-:B------:R-:W-:Y:S01]  /*0de0*/  IMAD R19, R17, UR16, R8.reuse ;  /* 0x0000001011137c24 */ /* 0x100fe2000f8e0208 */
[----:B------:R-:W-:Y:S01]  /*0df0*/  LEA.HI.X.SX32 R11, R5, UR21, 0x1, P4 ;  /* 0x00000015050b7c11 */ /* 0x000fe2000a0f0eff */
[----:B------:R-:W-:Y:S01]  /*0e00*/  UIADD3 UR10, UPT, UPT, UR17, UR7, URZ ;  /* 0x00000007110a7290 */ /* 0x000fe2000fffe0ff */
[----:B------:R-:W-:Y:S01]  /*0e10*/  IADD3 R14, P1, PT, R15, UR20, RZ ;  /* 0x000000140f0e7c10 */ /* 0x000fe2000ff3e0ff */
[----:B------:R-:W-:Y:S01]  /*0e20*/  UIMAD.WIDE.U32 UR8, UR7, 0x4, UR12 ;  /* 0x00000004070878a5 */ /* 0x000fe2000f8e000c */
[----:B------:R-:W-:Y:S01]  /*0e30*/  IMAD R21, R21, UR16, R8 ;  /* 0x0000001015157c24 */ /* 0x000fe2000f8e0208 */
[----:B------:R-:W-:Y:S01]  /*0e40*/  IADD3 R18, P0, PT, R19, UR20, RZ ;  /* 0x0000001413127c10 */ /* 0x000fe2000ff1e0ff */
[----:B------:R0:W2:Y:S01]  /*0e50*/  LDG.E.U8 R5, desc[UR14][R10.64] ;  /* 0x0000000e0a057981 */ /* 0x0000a2000c1e1100 */
[----:B------:R-:W-:Y:S01]  /*0e60*/  LEA.HI.X.SX32 R15, R15, UR21, 0x1, P1 ;  /* 0x000000150f0f7c11 */ /* 0x000fe200088f0eff */
[----:B------:R-:W-:-:S02]  /*0e70*/  UIADD3 UR7, UPT, UPT, UR17, UR10, URZ ;  /* 0x0000000a11077290 */ /* 0x000fc4000fffe0ff */
[----:B------:R-:W-:Y:S01]  /*0e80*/  UIMAD.WIDE.U32 UR10, UR10, 0x4, UR12 ;  /* 0x000000040a0a78a5 */ /* 0x000fe2000f8e000c */
[----:B------:R1:W3:Y:S01]  /*0e90*/  LDG.E R16, desc[UR14][R12.64] ;  /* 0x0000000e0c107981 */ /* 0x0002e2000c1e1900 */
[----:B------:R-:W-:-:S03]  /*0ea0*/  LEA.HI.X.SX32 R19, R19, UR21, 0x1, P0 ;  /* 0x0000001513137c11 */ /* 0x000fc600080f0eff */
[----:B------:R4:W5:Y:S01]  /*0eb0*/  LDG.E.U8 R17, desc[UR14][R14.64] ;  /* 0x0000000e0e117981 */ /* 0x000962000c1e1100 */
[----:B0-----:R-:W-:Y:S02]  /*0ec0*/  IMAD.U32 R10, RZ, RZ, UR8 ;  /* 0x00000008ff0a7e24 */ /* 0x001fe4000f8e00ff */
[----:B------:R-:W-:Y:S01]  /*0ed0*/  IMAD.U32 R11, RZ, RZ, UR9 ;  /* 0x00000009ff0b7e24 */ /* 0x000fe2000f8e00ff */
[----:B------:R-:W-:Y:S01]  /*0ee0*/  UIMAD.WIDE.U32 UR8, UR7, 0x4, UR12 ;  /* 0x00000004070878a5 */ /* 0x000fe2000f8e000c */
[----:B------:R-:W5:Y:S01]  /*0ef0*/  LDG.E.U8 R18, desc[UR14][R18.64] ;  /* 0x0000000e12127981 */ /* 0x000f62000c1e1100 */
[----:B-1----:R-:W-:-:S03]  /*0f00*/  IADD3 R12, P1, PT, R21, UR20, RZ ;  /* 0x00000014150c7c10 */ /* 0x002fc6000ff3e0ff */
[----:B------:R-:W5:Y:S01]  /*0f10*/  LDG.E R10, desc[UR14][R10.64] ;  /* 0x0000000e0a0a7981 */ /* 0x000f62000c1e1900 */
[----:B------:R-:W-:Y:S01]  /*0f20*/  LEA.HI.X.SX32 R13, R21, UR21, 0x1, P1 ;  /* 0x00000015150d7c11 */ /* 0x000fe200088f0eff */
[----:B----4-:R-:W-:Y:S02]  /*0f30*/  IMAD.U32 R14, RZ, RZ, UR10 ;  /* 0x0000000aff0e7e24 */ /* 0x010fe4000f8e00ff */
[----:B------:R-:W-:Y:S02]  /*0f40*/  IMAD.U32 R15, RZ, RZ, UR11 ;  /* 0x0000000bff0f7e24 */ /* 0x000fe4000f8e00ff */
[----:B------:R-:W-:Y:S01]  /*0f50*/  IMAD.U32 R20, RZ, RZ, UR8 ;  /* 0x00000008ff147e24 */ /* 0x000fe2000f8e00ff */
[----:B------:R-:W4:Y:S01]  /*0f60*/  LDG.E.U8 R12, desc[UR14][R12.64] ;  /* 0x0000000e0c0c7981 */ /* 0x000f22000c1e1100 */
[----:B------:R-:W-:-:S03]  /*0f70*/  IMAD.U32 R21, RZ, RZ, UR9 ;  /* 0x00000009ff157e24 */ /* 0x000fc6000f8e00ff */
[----:B------:R-:W4:Y:S04]  /*0f80*/  LDG.E R14, desc[UR14][R14.64] ;  /* 0x0000000e0e0e7981 */ /* 0x000f28000c1e1900 */
[----:B------:R-:W4:Y:S01]  /*0f90*/  LDG.E R20, desc[UR14][R20.64] ;  /* 0x0000000e14147981 */ /* 0x000f22000c1e1900 */
[----:B------:R-:W-:Y:S01]  /*0fa0*/  UIADD3 UR5, UPT, UPT, UR5, 0x4, URZ ;  /* 0x0000000405057890 */ /* 0x000fe2000fffe0ff */
[----:B--2---:R-:W-:-:S05]  /*0fb0*/  I2FP.F32.U32 R22, R5 ;  /* 0x0000000500167245 */ /* 0x004fca0000201000 */
[----:B---3--:R-:W-:Y:S01]  /*0fc0*/  FFMA R16, R22, R16, R9 ;  /* 0x0000001016107223 */ /* 0x008fe20000000009 */
[----:B-----5:R-:W-:Y:S02]  /*0fd0*/  I2FP.F32.U32 R17, R17 ;  /* 0x0000001100117245 */ /* 0x020fe40000201000 */
[----:B------:R-:W-:-:S03]  /*0fe0*/  I2FP.F32.U32 R5, R18 ;  /* 0x0000001200057245 */ /* 0x000fc60000201000 */
[----:B------:R-:W-:Y:S01]  /*0ff0*/  FFMA R16, R17, R10, R16 ;  /* 0x0000000a11107223 */ /* 0x000fe20000000010 */
[----:B----4-:R-:W-:-:S03]  /*1000*/  I2FP.F32.U32 R10, R12 ;  /* 0x0000000c000a7245 */ /* 0x010fc60000201000 */
[----:B------:R-:W-:-:S04]  /*1010*/  FFMA R5, R5, R14, R16 ;  /* 0x0000000e05057223 */ /* 0x000fc80000000010 */
[----:B------:R-:W-:-:S07]  /*1020*/  FFMA R9, R10, R20, R5 ;  /* 0x000000140a097223 */ /* 0x000fce0000000005 */
.L_x_4:
[----:B------:R-:W-:Y:S05]  /*1030*/  BRA.U !UP1, `(.L_x_3) ;  /* 0x0000000109e87547 */ /* 0x000fea000b800000 */
[----:B------:R-:W-:Y:S02]  /*1040*/  UISETP.NE.AND UP0, UPT, UR18, 0x1, UPT ;  /* 0x000000011200788c */ /* 0x000fe4000bf05270 */
[----:B------:R-:W-:-:S04]  /*1050*/  ULOP3.LUT UR7, UR17, 0x1, URZ, 0xc0, !UPT ;  /* 0x0000000111077892 */ /* 0x000fc8000f8ec0ff */
[----:B------:R-:W-:-:S03]  /*1060*/  UISETP.NE.U32.AND UP1, UPT, UR7, 0x1, UPT ;  /* 0x000000010700788c */ /* 0x000fc6000bf25070 */
[----:B------:R-:W-:Y:S08]  /*1070*/  BRA.U !UP0, `(.L_x_5) ;  /* 0x00000001088c7547 */ /* 0x000ff0000b800000 */
[----:B------:R-:W-:Y:S01]  /*1080*/  VIADD R5, R7, UR5 ;  /* 0x0000000507057c36 */ /* 0x000fe20008000000 */
[----:B------:R-:W0:Y:S03]  /*1090*/  LDCU.64 UR12, c[0x0][0x380] ;  /* 0x00007000ff0c77ac */ /* 0x000e260008000a00 */
[C---:B------:R-:W-:Y:S01]  /*10a0*/  VIADD R11, R5.reuse, 0x1 ;  /* 0x00000001050b7836 */ /* 0x040fe20000000000 */
[CC--:B------:R-:W-:Y:S01]  /*10b0*/  ISETP.GE.AND P1, PT, R5.reuse, R0.reuse, PT ;  /* 0x000000000500720c */ /* 0x0c0fe20003f26270 */
[----:B------:R-:W1:Y:S01]  /*10c0*/  LDCU.64 UR8, c[0x0][0x388] ;  /* 0x00007100ff0877ac */ /* 0x000e620008000a00 */
[----:B------:R-:W-:Y:S02]  /*10d0*/  ISETP.GE.AND P0, PT, R5, RZ, PT ;  /* 0x000000ff0500720c */ /* 0x000fe40003f06270 */
[----:B------:R-:W-:Y:S01]  /*10e0*/  ISETP.GE.AND P2, PT, R11, R0, PT ;  /* 0x000000000b00720c */ /* 0x000fe20003f46270 */
[----:B------:R-:W-:Y:S01]  /*10f0*/  UIMAD UR10, UR17, UR5, UR4 ;  /* 0x00000005110a72a4 */ /* 0x000fe2000f8e0204 */
[----:B------:R-:W-:-:S02]  /*1100*/  SEL R5, R5, R4, !P1 ;  /* 0x0000000405057207 */ /* 0x000fc40004800000 */
[C---:B------:R-:W-:Y:S01]  /*1110*/  ISETP.GE.AND P1, PT, R11.reuse, RZ, PT ;  /* 0x000000ff0b00720c */ /* 0x040fe20003f26270 */
[----:B------:R-:W-:Y:S01]  /*1120*/  UIADD3 UR7, UPT, UPT, UR17, UR10, URZ ;  /* 0x0000000a11077290 */ /* 0x000fe2000fffe0ff */
[----:B------:R-:W-:Y:S02]  /*1130*/  SEL R11, R11, R4, !P2 ;  /* 0x000000040b0b7207 */ /* 0x000fe40005000000 */
[----:B------:R-:W-:Y:S02]  /*1140*/  SEL R5, R5, RZ, P0 ;  /* 0x000000ff05057207 */ /* 0x000fe40000000000 */
[----:B------:R-:W-:-:S03]  /*1150*/  SEL R11, R11, RZ, P1 ;  /* 0x000000ff0b0b7207 */ /* 0x000fc60000800000 */
[--C-:B------:R-:W-:Y:S02]  /*1160*/  IMAD R5, R5, UR16, R8.reuse ;  /* 0x0000001005057c24 */ /* 0x100fe4000f8e0208 */
[----:B------:R-:W-:Y:S01]  /*1170*/  IMAD R13, R11, UR16, R8 ;  /* 0x000000100b0d7c24 */ /* 0x000fe2000f8e0208 */
[----:B-1----:R-:W-:Y:S02]  /*1180*/  UIMAD.WIDE.U32 UR10, UR10, 0x4, UR8 ;  /* 0x000000040a0a78a5 */ /* 0x002fe4000f8e0008 */
[----:B0-----:R-:W-:Y:S01]  /*1190*/  IADD3 R10, P0, PT, R5, UR12, RZ ;  /* 0x0000000c050a7c10 */ /* 0x001fe2000ff1e0ff */
[----:B------:R-:W-:Y:S01]  /*11a0*/  UIMAD.WIDE.U32 UR8, UR7, 0x4, UR8 ;  /* 0x00000004070878a5 */ /* 0x000fe2000f8e0008 */
[----:B------:R-:W-:Y:S02]  /*11b0*/  IADD3 R12, P1, PT, R13, UR12, RZ ;  /* 0x0000000c0d0c7c10 */ /* 0x000fe4000ff3e0ff */
[----:B------:R-:W-:Y:S01]  /*11c0*/  LEA.HI.X.SX32 R11, R5, UR13, 0x1, P0 ;  /* 0x0000000d050b7c11 */ /* 0x000fe200080f0eff */
[----:B------:R-:W-:Y:S01]  /*11d0*/  IMAD.U32 R16, RZ, RZ, UR10 ;  /* 0x0000000aff107e24 */ /* 0x000fe2000f8e00ff */
[----:B------:R-:W-:Y:S01]  /*11e0*/  LEA.HI.X.SX32 R13, R13, UR13, 0x1, P1 ;  /* 0x0000000d0d0d7c11 */ /* 0x000fe200088f0eff */
[----:B------:R-:W-:-:S02]  /*11f0*/  IMAD.U32 R17, RZ, RZ, UR11 ;  /* 0x0000000bff117e24 */ /* 0x000fc4000f8e00ff */
[----:B------:R-:W2:Y:S01]  /*1200*/  LDG.E.U8 R10, desc[UR14][R10.64] ;  /* 0x0000000e0a0a7981 */ /* 0x000ea2000c1e1100 */
[----:B------:R-:W-:Y:S02]  /*1210*/  IMAD.U32 R14, RZ, RZ, UR8 ;  /* 0x00000008ff0e7e24 */ /* 0x000fe4000f8e00ff */
[----:B------:R-:W-:Y:S01]  /*1220*/  IMAD.U32 R15, RZ, RZ, UR9 ;  /* 0x00000009ff0f7e24 */ /* 0x000fe2000f8e00ff */
[----:B------:R-:W3:Y:S04]  /*1230*/  LDG.E.U8 R12, desc[UR14][R12.64] ;  /* 0x0000000e0c0c7981 */ /* 0x000ee8000c1e1100 */
[----:B------:R-:W4:Y:S04]  /*1240*/  LDG.E R16, desc[UR14][R16.64] ;  /* 0x0000000e10107981 */ /* 0x000f28000c1e1900 */
[----:B------:R-:W5:Y:S01]  /*1250*/  LDG.E R14, desc[UR14][R14.64] ;  /* 0x0000000e0e0e7981 */ /* 0x000f62000c1e1900 */
[----:B------:R-:W-:Y:S01]  /*1260*/  UIADD3 UR5, UPT, UPT, UR5, 0x2, URZ ;  /* 0x0000000205057890 */ /* 0x000fe2000fffe0ff */
[----:B--2---:R-:W-:-:S02]  /*1270*/  I2FP.F32.U32 R18, R10 ;  /* 0x0000000a00127245 */ /* 0x004fc40000201000 */
[----:B---3--:R-:W-:-:S03]  /*1280*/  I2FP.F32.U32 R20, R12 ;  /* 0x0000000c00147245 */ /* 0x008fc60000201000 */
[----:B----4-:R-:W-:-:S04]  /*1290*/  FFMA R9, R18, R16, R9 ;  /* 0x0000001012097223 */ /* 0x010fc80000000009 */
[----:B-----5:R-:W-:-:S07]  /*12a0*/  FFMA R9, R20, R14, R9 ;  /* 0x0000000e14097223 */ /* 0x020fce0000000009 */
.L_x_5:
[----:B------:R-:W-:Y:S05]  /*12b0*/  BRA.U UP1, `(.L_x_3) ;  /* 0x0000000101487547 */ /* 0x000fea000b800000 */
[----:B------:R-:W-:Y:S01]  /*12c0*/  VIADD R5, R7, UR5 ;  /* 0x0000000507057c36 */ /* 0x000fe20008000000 */
[----:B------:R-:W0:Y:S04]  /*12d0*/  LDCU.64 UR10, c[0x0][0x380] ;  /* 0x00007000ff0a77ac */ /* 0x000e280008000a00 */
[C---:B------:R-:W-:Y:S01]  /*12e0*/  ISETP.GE.AND P1, PT, R5.reuse, R0, PT ;  /* 0x000000000500720c */ /* 0x040fe20003f26270 */
[----:B------:R-:W1:Y:S01]  /*12f0*/  LDCU.64 UR8, c[0x0][0x388] ;  /* 0x00007100ff0877ac */ /* 0x000e620008000a00 */
[C---:B------:R-:W-:Y:S02]  /*1300*/  ISETP.GE.AND P0, PT, R5.reuse, RZ, PT ;  /* 0x000000ff0500720c */ /* 0x040fe40003f06270 */
[----:B------:R-:W-:Y:S01]  /*1310*/  SEL R5, R5, R4, !P1 ;  /* 0x0000000405057207 */ /* 0x000fe20004800000 */
[----:B------:R-:W-:-:S03]  /*1320*/  UIMAD UR5, UR17, UR5, UR4 ;  /* 0x00000005110572a4 */ /* 0x000fc6000f8e0204 */
[----:B------:R-:W-:-:S05]  /*1330*/  SEL R5, R5, RZ, P0 ;  /* 0x000000ff05057207 */ /* 0x000fca0000000000 */
[----:B------:R-:W-:-:S05]  /*1340*/  IMAD R5, R5, UR16, R8 ;  /* 0x0000001005057c24 */ /* 0x000fca000f8e0208 */
[----:B0-----:R-:W-:Y:S01]  /*1350*/  IADD3 R10, P0, PT, R5, UR10, RZ ;  /* 0x0000000a050a7c10 */ /* 0x001fe2000ff1e0ff */
[----:B-1----:R-:W-:-:S03]  /*1360*/  UIMAD.WIDE.U32 UR8, UR5, 0x4, UR8 ;  /* 0x00000004050878a5 */ /* 0x002fc6000f8e0008 */
[----:B------:R-:W-:-:S03]  /*1370*/  LEA.HI.X.SX32 R11, R5, UR11, 0x1, P0 ;  /* 0x0000000b050b7c11 */ /* 0x000fc600080f0eff */
[----:B------:R-:W-:Y:S02]  /*1380*/  IMAD.U32 R12, RZ, RZ, UR8 ;  /* 0x00000008ff0c7e24 */ /* 0x000fe4000f8e00ff */
[----:B------:R-:W-:Y:S01]  /*1390*/  IMAD.U32 R13, RZ, RZ, UR9 ;  /* 0x00000009ff0d7e24 */ /* 0x000fe2000f8e00ff */
[----:B------:R-:W2:Y:S04]  /*13a0*/  LDG.E.U8 R10, desc[UR14][R10.64] ;  /* 0x0000000e0a0a7981 */ /* 0x000ea8000c1e1100 */
[----:B------:R-:W3:Y:S01]  /*13b0*/  LDG.E R12, desc[UR14][R12.64] ;  /* 0x0000000e0c0c7981 */ /* 0x000ee2000c1e1900 */
[----:B--2---:R-:W-:-:S05]  /*13c0*/  I2FP.F32.U32 R8, R10 ;  /* 0x0000000a00087245 */ /* 0x004fca0000201000 */
[----:B---3--:R-:W-:-:S07]  /*13d0*/  FFMA R9, R8, R12, R9 ;  /* 0x0000000c08097223 */ /* 0x008fce0000000009 */
.L_x_3:
[----:B------:R-:W-:-:S04]  /*13e0*/  UIADD3 UR4, UPT, UPT, UR4, 0x1, URZ ;  /* 0x0000000104047890 */ /* 0x000fc8000fffe0ff */
[----:B------:R-:W-:-:S09]  /*13f0*/  UISETP.NE.AND UP0, UPT, UR4, UR17, UPT ;  /* 0x000000110400728c */ /* 0x000fd2000bf05270 */
[----:B------:R-:W-:Y:S05]  /*1400*/  BRA.U UP0, `(.L_x_6) ;  /* 0xffffffed00787547 */ /* 0x000fea000b83ffff */
.L_x_0:
[----:B------:R-:W0:Y:S01]  /*1410*/  LDCU.64 UR4, c[0x0][0x3a8] ;  /* 0x00007500ff0477ac */ /* 0x000e220008000a00 */
[----:B------:R-:W1:Y:S01]  /*1420*/  F2I.U32.TRUNC.NTZ R9, R9 ;  /* 0x0000000900097305 */ /* 0x000e62000020f000 */
[----:B------:R-:W-:-:S05]  /*1430*/  IMAD R3, R3, UR16, R2 ;  /* 0x0000001003037c24 */ /* 0x000fca000f8e0202 */
[----:B0-----:R-:W-:-:S04]  /*1440*/  IADD3 R2, P0, PT, R3, UR4, RZ ;  /* 0x0000000403027c10 */ /* 0x001fc8000ff1e0ff */
[----:B------:R-:W-:-:S05]  /*1450*/  LEA.HI.X.SX32 R3, R3, UR5, 0x1, P0 ;  /* 0x0000000503037c11 */ /* 0x000fca00080f0eff */
[----:B-1----:R-:W-:Y:S01]  /*1460*/  STG.E.U8 desc[UR14][R2.64], R9 ;  /* 0x0000000902007986 */ /* 0x002fe2000c10110e */
[----:B------:R-:W-:Y:S05]  /*1470*/  EXIT ;  /* 0x000000000000794d */ /* 0x000fea0003800000 */
.L_x_7:
[----:B------:R-:W-:-:S00]  /*1480*/  BRA `(.L_x_7) ;  /* 0xfffffffc00fc7947 */ /* 0x000fc0000383ffff */
[----:B------:R-:W-:-:S00]  /*1490*/  NOP ;  /* 0x0000000000007918 */ /* 0x000fc00000000000 */
        /* <DEDUP_REMOVED lines=14> */
.L_x_10:


//--------------------- .text._Z17recombineChannelsPhS_S_PiS0_P6uchar4 --------------------------
	.section	.text._Z17recombineChannelsPhS_S_PiS0_P6uchar4,"ax",@progbits
	.align	128
        .global         _Z17recombineChannelsPhS_S_PiS0_P6uchar4
        .type           _Z17recombineChannelsPhS_S_PiS0_P6uchar4,@function
        .size           _Z17recombineChannelsPhS_S_PiS0_P6uchar4,(.L_x_11 - _Z17recombineChannelsPhS_S_PiS0_P6uchar4)
        .other          _Z17recombineChannelsPhS_S_PiS0_P6uchar4,@"STO_CUDA_ENTRY STV_DEFAULT"
_Z17recombineChannelsPhS_S_PiS0_P6uchar4:
.text._Z17recombineChannelsPhS_S_PiS0_P6uchar4:
[----:B------:R-:W-:Y:S08]  /*0000*/  LDC R1, c[0x0][0x37c] ;  /* 0x0000df00ff017b82 */ /* 0x000ff00000000800 */
[----:B------:R-:W0:Y:S01]  /*0010*/  LDC.64 R2, c[0x0][0x398] ;  /* 0x0000e600ff027b82 */ /* 0x000e220000000a00 */
[----:B------:R-:W0:Y:S07]  /*0020*/  LDCU.64 UR4, c[0x0][0x358] ;  /* 0x00006b00ff0477ac */ /* 0x000e2e0008000a00 */
[----:B------:R-:W1:Y:S01]  /*0030*/  LDC.64 R4, c[0x0][0x3a0] ;  /* 0x0000e800ff047b82 */ /* 0x000e620000000a00 */
[----:B0-----:R-:W2:Y:S04]  /*0040*/  LDG.E R2, desc[UR4][R2.64] ;  /* 0x0000000402027981 */ /* 0x001ea8000c1e1900 */
[----:B-1----:R-:W2:Y:S01]  /*0050*/  LDG.E R5, desc[UR4][R4.64] ;  /* 0x0000000404057981 */ /* 0x002ea2000c1e1900 */
[----:B------:R-:W0:Y:S01]  /*0060*/  LDCU UR6, c[0x0][0x360] ;  /* 0x00006c00ff0677ac */ /* 0x000e220008000800 */
[----:B------:R-:W0:Y:S01]  /*0070*/  S2R R11, SR_TID.X ;  /* 0x00000000000b7919 */ /* 0x000e220000002100 */
[----:B------:R-:W0:Y:S02]  /*0080*/  S2R R0, SR_CTAID.X ;  /* 0x0000000000007919 */ /* 0x000e240000002500 */
[----:B0-----:R-:W-:-:S02]  /*0090*/  IMAD R11, R0, UR6, R11 ;  /* 0x00000006000b7c24 */ /* 0x001fc4000f8e020b */
[----:B--2---:R-:W-:-:S05]  /*00a0*/  IMAD R0, R2, R5, RZ ;  /* 0x0000000502007224 */ /* 0x004fca00078e02ff */
[----:B------:R-:W-:-:S13]  /*00b0*/  ISETP.GE.AND P0, PT, R11, R0, PT ;  /* 0x000000000b00720c */ /* 0x000fda0003f06270 */
[----:B------:R-:W-:Y:S05]  /*00c0*/  @P0 EXIT ;  /* 0x000000000000094d */ /* 0x000fea0003800000 */
[----:B------:R-:W0:Y:S01]  /*00d0*/  LDCU.128 UR8, c[0x0][0x380] ;  /* 0x00007000ff0877ac */ /* 0x000e220008000c00 */
[----:B------:R-:W-:Y:S01]  /*00e0*/  SHF.R.S32.HI R0, RZ, 0x1f, R11 ;  /* 0x0000001fff007819 */ /* 0x000fe2000001140b */
[----:B------:R-:W1:Y:S01]  /*00f0*/  LDC.64 R2, c[0x0][0x3a8] ;  /* 0x0000ea00ff027b82 */ /* 0x000e620000000a00 */
[----:B------:R-:W2:Y:S01]  /*0100*/  LDCU.64 UR6, c[0x0][0x390] ;  /* 0x00007200ff0677ac */ /* 0x000ea20008000a00 */
[C---:B0-----:R-:W-:Y:S02]  /*0110*/  IADD3 R6, P0, PT, R11.reuse, UR8, RZ ;  /* 0x000000080b067c10 */ /* 0x041fe4000ff1e0ff */
[C---:B------:R-:W-:Y:S02]  /*0120*/  IADD3 R4, P1, PT, R11.reuse, UR10, RZ ;  /* 0x0000000a0b047c10 */ /* 0x040fe4000ff3e0ff */
[----:B--2---:R-:W-:Y:S02]  /*0130*/  IADD3 R8, P2, PT, R11, UR6, RZ ;  /* 0x000000060b087c10 */ /* 0x004fe4000ff5e0ff */
[----:B------:R-:W-:-:S02]  /*0140*/  IADD3.X R7, PT, PT, R0, UR9, RZ, P0, !PT ;  /* 0x0000000900077c10 */ /* 0x000fc400087fe4ff */
[C---:B------:R-:W-:Y:S02]  /*0150*/  IADD3.X R5, PT, PT, R0.reuse, UR11, RZ, P1, !PT ;  /* 0x0000000b00057c10 */ /* 0x040fe40008ffe4ff */
[----:B------:R-:W-:Y:S02]  /*0160*/  IADD3.X R9, PT, PT, R0, UR7, RZ, P2, !PT ;  /* 0x0000000700097c10 */ /* 0x000fe400097fe4ff */
[----:B------:R-:W2:Y:S04]  /*0170*/  LDG.E.U8 R7, desc[UR4][R6.64] ;  /* 0x0000000406077981 */ /* 0x000ea8000c1e1100 */
[----:B------:R-:W2:Y:S04]  /*0180*/  LDG.E.U8 R4, desc[UR4][R4.64] ;  /* 0x0000000404047981 */ /* 0x000ea8000c1e1100 */
[----:B------:R-:W3:Y:S01]  /*0190*/  LDG.E.U8 R8, desc[UR4][R8.64] ;  /* 0x0000000408087981 */ /* 0x000ee2000c1e1100 */
[----:B------:R-:W-:Y:S01]  /*01a0*/  UMOV UR6, 0x3340 ;  /* 0x0000334000067882 */ /* 0x000fe20000000000 */
[----:B-1----:R-:W-:-:S04]  /*01b0*/  IMAD.WIDE R2, R11, 0x4, R2 ;  /* 0x000000040b027825 */ /* 0x002fc800078e0202 */
[----:B------:R-:W-:Y:S01]  /*01c0*/  IMAD.U32 R13, RZ, RZ, UR6 ;  /* 0x00000006ff0d7e24 */ /* 0x000fe2000f8e00ff */
[----:B--2---:R-:W-:-:S04]  /*01d0*/  PRMT R0, R7, 0x3340, R4 ;  /* 0x0000334007007816 */ /* 0x004fc80000000004 */
[----:B---3--:R-:W-:-:S04]  /*01e0*/  PRMT R13, R8, R13, 0xffff ;  /* 0x0000ffff080d7416 */ /* 0x008fc8000000000d */
[----:B------:R-:W-:-:S05]  /*01f0*/  PRMT R13, R0, 0x5410, R13 ;  /* 0x00005410000d7816 */ /* 0x000fca000000000d */
[----:B------:R-:W-:Y:S01]  /*0200*/  STG.E desc[UR4][R2.64], R13 ;  /* 0x0000000d02007986 */ /* 0x000fe2000c101904 */
[----:B------:R-:W-:Y:S05]  /*0210*/  EXIT ;  /* 0x000000000000794d */ /* 0x000fea0003800000 */
.L_x_8:
        /* <DEDUP_REMOVED lines=14> */
.L_x_11:


//--------------------- .text._Z16separateChannelsP6uchar4PiS1_PhS2_S2_ --------------------------
	.section	.text._Z16separateChannelsP6uchar4PiS1_PhS2_S2_,"ax",@progbits
	.align	128
        .global         _Z16separateChannelsP6uchar4PiS1_PhS2_S2_
        .type           _Z16separateChannelsP6uchar4PiS1_PhS2_S2_,@function
        .size           _Z16separateChannelsP6uchar4PiS1_PhS2_S2_,(.L_x_12 - _Z16separateChannelsP6uchar4PiS1_PhS2_S2_)
        .other          _Z16separateChannelsP6uchar4PiS1_PhS2_S2_,@"STO_CUDA_ENTRY STV_DEFAULT"
_Z16separateChannelsP6uchar4PiS1_PhS2_S2_:
.text._Z16separateChannelsP6uchar4PiS1_PhS2_S2_:
        /* <DEDUP_REMOVED lines=13> */
[----:B------:R-:W0:Y:S01]  /*00d0*/  LDC.64 R2, c[0x0][0x380] ;  /* 0x0000e000ff027b82 */ /* 0x000e220000000a00 */
[----:B------:R-:W1:Y:S01]  /*00e0*/  LDCU.64 UR6, c[0x0][0x398] ;  /* 0x00007300ff0677ac */ /* 0x000e620008000a00 */
[----:B------:R-:W2:Y:S01]  /*00f0*/  LDCU.128 UR8, c[0x0][0x3a0] ;  /* 0x00007400ff0877ac */ /* 0x000ea20008000c00 */
[----:B0-----:R-:W-:-:S06]  /*0100*/  IMAD.WIDE R2, R9, 0x4, R2 ;  /* 0x0000000409027825 */ /* 0x001fcc00078e0202 */
[----:B------:R-:W3:Y:S01]  /*0110*/  LDG.E R2, desc[UR4][R2.64] ;  /* 0x0000000402027981 */ /* 0x000ee2000c1e1900 */
[----:B------:R-:W-:Y:S02]  /*0120*/  SHF.R.S32.HI R0, RZ, 0x1f, R9 ;  /* 0x0000001fff007819 */ /* 0x000fe40000011409 */
[C---:B-1----:R-:W-:Y:S02]  /*0130*/  IADD3 R4, P1, PT, R9.reuse, UR6, RZ ;  /* 0x0000000609047c10 */ /* 0x042fe4000ff3e0ff */
[C---:B--2---:R-:W-:Y:S02]  /*0140*/  IADD3 R6, P0, PT, R9.reuse, UR8, RZ ;  /* 0x0000000809067c10 */ /* 0x044fe4000ff1e0ff */
[C---:B------:R-:W-:Y:S02]  /*0150*/  IADD3.X R5, PT, PT, R0.reuse, UR7, RZ, P1, !PT ;  /* 0x0000000700057c10 */ /* 0x040fe40008ffe4ff */
[----:B------:R-:W-:Y:S02]  /*0160*/  IADD3 R8, P1, PT, R9, UR10, RZ ;  /* 0x0000000a09087c10 */ /* 0x000fe4000ff3e0ff */
[----:B------:R-:W-:-:S02]  /*0170*/  IADD3.X R7, PT, PT, R0, UR9, RZ, P0, !PT ;  /* 0x0000000900077c10 */ /* 0x000fc400087fe4ff */
[----:B------:R-:W-:Y:S02]  /*0180*/  IADD3.X R9, PT, PT, R0, UR11, RZ, P1, !PT ;  /* 0x0000000b00097c10 */ /* 0x000fe40008ffe4ff */
[C---:B---3--:R-:W-:Y:S02]  /*0190*/  PRMT R11, R2.reuse, 0x7770, RZ ;  /* 0x00007770020b7816 */ /* 0x048fe400000000ff */
[C---:B------:R-:W-:Y:S02]  /*01a0*/  PRMT R3, R2.reuse, 0x7771, RZ ;  /* 0x0000777102037816 */ /* 0x040fe400000000ff */
[----:B------:R-:W-:Y:S01]  /*01b0*/  PRMT R13, R2, 0x7772, RZ ;  /* 0x00007772020d7816 */ /* 0x000fe200000000ff */
[----:B------:R-:W-:Y:S04]  /*01c0*/  STG.E.U8 desc[UR4][R4.64], R11 ;  /* 0x0000000b04007986 */ /* 0x000fe8000c101104 */
[----:B------:R-:W-:Y:S04]  /*01d0*/  STG.E.U8 desc[UR4][R6.64], R3 ;  /* 0x0000000306007986 */ /* 0x000fe8000c101104 */
[----:B------:R-:W-:Y:S01]  /*01e0*/  STG.E.U8 desc[UR4][R8.64], R13 ;  /* 0x0000000d08007986 */ /* 0x000fe2000c101104 */
[----:B------:R-:W-:Y:S05]  /*01f0*/  EXIT ;  /* 0x000000000000794d */ /* 0x000fea0003800000 */
.L_x_9:
        /* <DEDUP_REMOVED lines=16> */
.L_x_12:


//--------------------- .nv.shared.reserved.0     --------------------------
	.section	.nv.shared.reserved.0,"aw",@nobits
	.weak		__nv_reservedSMEM_offset_0_alias
	.size		__nv_reservedSMEM_offset_0_alias, 0, 64
	.other		__nv_reservedSMEM_offset_0_alias,@"STO_CUDA_RESERVED_SHARED STV_DEFAULT"
__nv_reservedSMEM_offset_0_alias:
	.zero		0
	.zero		64


//--------------------- .nv.constant0._Z12gaussianBlurPhPfPiS1_S1_S_ --------------------------
	.section	.nv.constant0._Z12gaussianBlurPhPfPiS1_S1_S_,"a",@progbits
	.sectionflags	@""
	.align	4
.nv.constant0._Z12gaussianBlurPhPfPiS1_S1_S_:
	.zero		944


//--------------------- .nv.constant0._Z17recombineChannelsPhS_S_PiS0_P6uchar4 --------------------------
	.section	.nv.constant0._Z17recombineChannelsPhS_S_PiS0_P6uchar4,"a",@progbits
	.sectionflags	@""
	.align	4
.nv.constant0._Z17recombineChannelsPhS_S_PiS0_P6uchar4:
	.zero		944


//--------------------- .nv.constant0._Z16separateChannelsP6uchar4PiS1_PhS2_S2_ --------------------------
	.section	.nv.constant0._Z16separateChannelsP6uchar4PiS1_PhS2_S2_,"a",@progbits
	.sectionflags	@""
	.align	4
.nv.constant0._Z16separateChannelsP6uchar4PiS1_PhS2_S2_:
	.zero		944


//--------------------- SYMBOLS --------------------------

	.type		.nv.reservedSmem.offset0,@object
	.size		.nv.reservedSmem.offset0,0x4
